	.target	sm_100a

	.elftype	@"ET_EXEC"


//--------------------- .note.nv.tkinfo           --------------------------
	.section	.note.nv.tkinfo,"",@"SHT_NOTE"
	.sectionflags	@"SHF_NOTE_NV_TKINFO"
	.tkinfo
        /*0018*/ 	.word	0x00000002
        /*0030*/ 	.string	""
        /*0030*/ 	.string	"ptxas"
        /*0030*/ 	.string	"Cuda compilation tools, release 13.0, V13.0.88"
        /*0030*/ 	.string	"Build cuda_13.0.r13.0/compiler.36424714_0"
        /*0030*/ 	.string	"-arch sm_100a -m 64 "



//--------------------- .note.nv.cuinfo           --------------------------
	.section	.note.nv.cuinfo,"",@"SHT_NOTE"
	.sectionflags	@"SHF_NOTE_NV_CUINFO"
        /*0018*/ 	.short	0x0002
        /*001a*/ 	.short	0x0064
        /*001c*/ 	.short	0x0082
	.zero		2


//--------------------- .nv.info                  --------------------------
	.section	.nv.info,"",@"SHT_CUDA_INFO"
	.align	4


	//----- nvinfo : EIATTR_REGCOUNT
	.align		4
        /*0000*/ 	.byte	0x04, 0x2f
        /*0002*/ 	.short	(.L_19 - .L_18)
	.align		4
.L_18:
        /*0004*/ 	.word	index@(_ZN7cutlass13device_kernelINS_4conv6kernel13ConvUniversalINS1_16ConvProblemShapeILNS1_8OperatorE1ELi2EEENS1_10collective14CollectiveConvINS1_47MainloopSm100TmaUmmaWarpSpecializedImplicitGemmILS5_1ELi16ELi2ELi1ELi2EN4cute5tupleIJNSA_1CILi2EEENSC_ILi1EEESE_EEEEENSB_IJNSC_ILi256EEENSC_ILi128EEENSB_IJNSC_ILi32EEEEEEEEENS_10bfloat16_tESM_NSA_8TiledMMAINSA_8MMA_AtomIJNSA_26SM100_MMA_F16BF16_2x1SM_SSISM_SM_fLi256ELi128ELNSA_4UMMA5MajorE0ELSR_1ELNSQ_7ScaleInE0ELSS_0EEEEEENSA_6LayoutINSB_IJSE_SE_SE_EEENSB_IJNSC_ILi0EEESX_SX_EEEEENSB_IJNSA_10UnderscoreES10_S10_EEEEENS7_6detail27Sm100ImplicitGemmTileTraitsINSA_25SM100_TMA_2SM_LOAD_IM2COLENSA_14ComposedLayoutINSA_7SwizzleILi2ELi4ELi3EEENSA_18smem_ptr_flag_bitsILi16EEENSV_INSB_IJNSC_ILi8EEESJ_EEENSB_IJSJ_SE_EEEEEEEvEENS14_INSA_18SM100_TMA_2SM_LOADENS16_INS17_ILi3ELi4ELi3EEES1A_NSV_INSB_IJNSC_ILi64EEES1B_EEENSB_IJSE_S1J_EEEEEEEvEEEENS_8epilogue10collective18CollectiveEpilogueINS1Q_23Sm100TmaWarpSpecializedILi4ELi2ELi32ELb1ELb0EEEJNSB_IJSI_SI_SK_EEENSB_IJNSV_ISI_SE_EENSV_ISJ_SE_EEEEESM_NSB_IJNSB_IJlllEEESE_SX_EEESM_S20_NS1Q_6fusion15FusionCallbacksIS1U_NS21_17LinearCombinationISM_fSM_fLNS_15FloatRoundStyleE2EEES1V_S1Y_JEEENSA_5SM1004TMEM4LOAD26SM100_TMEM_LOAD_32dp32b32xENSA_20SM90_TMA_LOAD_IM2COLES1F_NSA_39AutoVectorizingCopyWithAssumedAlignmentILi128EEENSA_21SM90_TMA_STORE_IM2COLES1F_S2D_S2D_EEEvvEEEEvNT_6ParamsE)
        /*0008*/ 	.word	0x0000007e


	//----- nvinfo : EIATTR_FRAME_SIZE
	.align		4
.L_19:
        /*000c*/ 	.byte	0x04, 0x11
        /*000e*/ 	.short	(.L_21 - .L_20)
	.align		4
.L_20:
        /*0010*/ 	.word	index@($__internal_2_$__cuda_sm10x_tcgen05_guardrail_trap_unallocated_columns_being_dealloced)
        /*0014*/ 	.word	0x00000008


	//----- nvinfo : EIATTR_FRAME_SIZE
	.align		4
.L_21:
        /*0018*/ 	.byte	0x04, 0x11
        /*001a*/ 	.short	(.L_23 - .L_22)
	.align		4
.L_22:
        /*001c*/ 	.word	index@($__internal_1_$__cuda_sm10x_tcgen05_guardrail_trap_phase_invalid_during_alloc)
        /*0020*/ 	.word	0x00000008


	//----- nvinfo : EIATTR_FRAME_SIZE
	.align		4
.L_23:
        /*0024*/ 	.byte	0x04, 0x11
        /*0026*/ 	.short	(.L_25 - .L_24)
	.align		4
.L_24:
        /*0028*/ 	.word	index@($__internal_0_$__cuda_sm10x_tcgen05_guardrail_trap_col_being_dealloced_not_returned_by_alloc)
        /*002c*/ 	.word	0x00000008


	//----- nvinfo : EIATTR_FRAME_SIZE
	.align		4
.L_25:
        /*0030*/ 	.byte	0x04, 0x11
        /*0032*/ 	.short	(.L_27 - .L_26)
	.align		4
.L_26:
        /*0034*/ 	.word	index@(_ZN7cutlass13device_kernelINS_4conv6kernel13ConvUniversalINS1_16ConvProblemShapeILNS1_8OperatorE1ELi2EEENS1_10collective14CollectiveConvINS1_47MainloopSm100TmaUmmaWarpSpecializedImplicitGemmILS5_1ELi16ELi2ELi1ELi2EN4cute5tupleIJNSA_1CILi2EEENSC_ILi1EEESE_EEEEENSB_IJNSC_ILi256EEENSC_ILi128EEENSB_IJNSC_ILi32EEEEEEEEENS_10bfloat16_tESM_NSA_8TiledMMAINSA_8MMA_AtomIJNSA_26SM100_MMA_F16BF16_2x1SM_SSISM_SM_fLi256ELi128ELNSA_4UMMA5MajorE0ELSR_1ELNSQ_7ScaleInE0ELSS_0EEEEEENSA_6LayoutINSB_IJSE_SE_SE_EEENSB_IJNSC_ILi0EEESX_SX_EEEEENSB_IJNSA_10UnderscoreES10_S10_EEEEENS7_6detail27Sm100ImplicitGemmTileTraitsINSA_25SM100_TMA_2SM_LOAD_IM2COLENSA_14ComposedLayoutINSA_7SwizzleILi2ELi4ELi3EEENSA_18smem_ptr_flag_bitsILi16EEENSV_INSB_IJNSC_ILi8EEESJ_EEENSB_IJSJ_SE_EEEEEEEvEENS14_INSA_18SM100_TMA_2SM_LOADENS16_INS17_ILi3ELi4ELi3EEES1A_NSV_INSB_IJNSC_ILi64EEES1B_EEENSB_IJSE_S1J_EEEEEEEvEEEENS_8epilogue10collective18CollectiveEpilogueINS1Q_23Sm100TmaWarpSpecializedILi4ELi2ELi32ELb1ELb0EEEJNSB_IJSI_SI_SK_EEENSB_IJNSV_ISI_SE_EENSV_ISJ_SE_EEEEESM_NSB_IJNSB_IJlllEEESE_SX_EEESM_S20_NS1Q_6fusion15FusionCallbacksIS1U_NS21_17LinearCombinationISM_fSM_fLNS_15FloatRoundStyleE2EEES1V_S1Y_JEEENSA_5SM1004TMEM4LOAD26SM100_TMEM_LOAD_32dp32b32xENSA_20SM90_TMA_LOAD_IM2COLES1F_NSA_39AutoVectorizingCopyWithAssumedAlignmentILi128EEENSA_21SM90_TMA_STORE_IM2COLES1F_S2D_S2D_EEEvvEEEEvNT_6ParamsE)
        /*0038*/ 	.word	0x00000008


	//----- nvinfo : EIATTR_MIN_STACK_SIZE
	.align		4
.L_27:
        /*003c*/ 	.byte	0x04, 0x12
        /*003e*/ 	.short	(.L_29 - .L_28)
	.align		4
.L_28:
        /*0040*/ 	.word	index@(_ZN7cutlass13device_kernelINS_4conv6kernel13ConvUniversalINS1_16ConvProblemShapeILNS1_8OperatorE1ELi2EEENS1_10collective14CollectiveConvINS1_47MainloopSm100TmaUmmaWarpSpecializedImplicitGemmILS5_1ELi16ELi2ELi1ELi2EN4cute5tupleIJNSA_1CILi2EEENSC_ILi1EEESE_EEEEENSB_IJNSC_ILi256EEENSC_ILi128EEENSB_IJNSC_ILi32EEEEEEEEENS_10bfloat16_tESM_NSA_8TiledMMAINSA_8MMA_AtomIJNSA_26SM100_MMA_F16BF16_2x1SM_SSISM_SM_fLi256ELi128ELNSA_4UMMA5MajorE0ELSR_1ELNSQ_7ScaleInE0ELSS_0EEEEEENSA_6LayoutINSB_IJSE_SE_SE_EEENSB_IJNSC_ILi0EEESX_SX_EEEEENSB_IJNSA_10UnderscoreES10_S10_EEEEENS7_6detail27Sm100ImplicitGemmTileTraitsINSA_25SM100_TMA_2SM_LOAD_IM2COLENSA_14ComposedLayoutINSA_7SwizzleILi2ELi4ELi3EEENSA_18smem_ptr_flag_bitsILi16EEENSV_INSB_IJNSC_ILi8EEESJ_EEENSB_IJSJ_SE_EEEEEEEvEENS14_INSA_18SM100_TMA_2SM_LOADENS16_INS17_ILi3ELi4ELi3EEES1A_NSV_INSB_IJNSC_ILi64EEES1B_EEENSB_IJSE_S1J_EEEEEEEvEEEENS_8epilogue10collective18CollectiveEpilogueINS1Q_23Sm100TmaWarpSpecializedILi4ELi2ELi32ELb1ELb0EEEJNSB_IJSI_SI_SK_EEENSB_IJNSV_ISI_SE_EENSV_ISJ_SE_EEEEESM_NSB_IJNSB_IJlllEEESE_SX_EEESM_S20_NS1Q_6fusion15FusionCallbacksIS1U_NS21_17LinearCombinationISM_fSM_fLNS_15FloatRoundStyleE2EEES1V_S1Y_JEEENSA_5SM1004TMEM4LOAD26SM100_TMEM_LOAD_32dp32b32xENSA_20SM90_TMA_LOAD_IM2COLES1F_NSA_39AutoVectorizingCopyWithAssumedAlignmentILi128EEENSA_21SM90_TMA_STORE_IM2COLES1F_S2D_S2D_EEEvvEEEEvNT_6ParamsE)
        /*0044*/ 	.word	0x00000008
.L_29:


//--------------------- .nv.compat                --------------------------
	.section	.nv.compat,"",@"SHT_CUDA_COMPAT_INFO"
	.align	4
        /*0000*/ 	.byte	0x02, 0x09, 0x01, 0x00, 0x02, 0x02, 0x02, 0x00, 0x02, 0x05, 0x05, 0x00, 0x03, 0x07, 0x01, 0x01
        /*0010*/ 	.byte	0x02, 0x03, 0x01, 0x00, 0x02, 0x06, 0x01, 0x00, 0x04, 0x0b, 0x08, 0x00, 0x09, 0x00, 0x00, 0x00
        /*0020*/ 	.byte	0x00, 0x00, 0x00, 0x00


//--------------------- .nv.info._ZN7cutlass13device_kernelINS_4conv6kernel13ConvUniversalINS1_16ConvProblemShapeILNS1_8OperatorE1ELi2EEENS1_10collective14CollectiveConvINS1_47MainloopSm100TmaUmmaWarpSpecializedImplicitGemmILS5_1ELi16ELi2ELi1ELi2EN4cute5tupleIJNSA_1CILi2EEENSC_ILi1EEESE_EEEEENSB_IJNSC_ILi256EEENSC_ILi128EEENSB_IJNSC_ILi32EEEEEEEEENS_10bfloat16_tESM_NSA_8TiledMMAINSA_8MMA_AtomIJNSA_26SM100_MMA_F16BF16_2x1SM_SSISM_SM_fLi256ELi128ELNSA_4UMMA5MajorE0ELSR_1ELNSQ_7ScaleInE0ELSS_0EEEEEENSA_6LayoutINSB_IJSE_SE_SE_EEENSB_IJNSC_ILi0EEESX_SX_EEEEENSB_IJNSA_10UnderscoreES10_S10_EEEEENS7_6detail27Sm100ImplicitGemmTileTraitsINSA_25SM100_TMA_2SM_LOAD_IM2COLENSA_14ComposedLayoutINSA_7SwizzleILi2ELi4ELi3EEENSA_18smem_ptr_flag_bitsILi16EEENSV_INSB_IJNSC_ILi8EEESJ_EEENSB_IJSJ_SE_EEEEEEEvEENS14_INSA_18SM100_TMA_2SM_LOADENS16_INS17_ILi3ELi4ELi3EEES1A_NSV_INSB_IJNSC_ILi64EEES1B_EEENSB_IJSE_S1J_EEEEEEEvEEEENS_8epilogue10collective18CollectiveEpilogueINS1Q_23Sm100TmaWarpSpecializedILi4ELi2ELi32ELb1ELb0EEEJNSB_IJSI_SI_SK_EEENSB_IJNSV_ISI_SE_EENSV_ISJ_SE_EEEEESM_NSB_IJNSB_IJlllEEESE_SX_EEESM_S20_NS1Q_6fusion15FusionCallbacksIS1U_NS21_17LinearCombinationISM_fSM_fLNS_15FloatRoundStyleE2EEES1V_S1Y_JEEENSA_5SM1004TMEM4LOAD26SM100_TMEM_LOAD_32dp32b32xENSA_20SM90_TMA_LOAD_IM2COLES1F_NSA_39AutoVectorizingCopyWithAssumedAlignmentILi128EEENSA_21SM90_TMA_STORE_IM2COLES1F_S2D_S2D_EEEvvEEEEvNT_6ParamsE --------------------------
	.section	.nv.info._ZN7cutlass13device_kernelINS_4conv6kernel13ConvUniversalINS1_16ConvProblemShapeILNS1_8OperatorE1ELi2EEENS1_10collective14CollectiveConvINS1_47MainloopSm100TmaUmmaWarpSpecializedImplicitGemmILS5_1ELi16ELi2ELi1ELi2EN4cute5tupleIJNSA_1CILi2EEENSC_ILi1EEESE_EEEEENSB_IJNSC_ILi256EEENSC_ILi128EEENSB_IJNSC_ILi32EEEEEEEEENS_10bfloat16_tESM_NSA_8TiledMMAINSA_8MMA_AtomIJNSA_26SM100_MMA_F16BF16_2x1SM_SSISM_SM_fLi256ELi128ELNSA_4UMMA5MajorE0ELSR_1ELNSQ_7ScaleInE0ELSS_0EEEEEENSA_6LayoutINSB_IJSE_SE_SE_EEENSB_IJNSC_ILi0EEESX_SX_EEEEENSB_IJNSA_10UnderscoreES10_S10_EEEEENS7_6detail27Sm100ImplicitGemmTileTraitsINSA_25SM100_TMA_2SM_LOAD_IM2COLENSA_14ComposedLayoutINSA_7SwizzleILi2ELi4ELi3EEENSA_18smem_ptr_flag_bitsILi16EEENSV_INSB_IJNSC_ILi8EEESJ_EEENSB_IJSJ_SE_EEEEEEEvEENS14_INSA_18SM100_TMA_2SM_LOADENS16_INS17_ILi3ELi4ELi3EEES1A_NSV_INSB_IJNSC_ILi64EEES1B_EEENSB_IJSE_S1J_EEEEEEEvEEEENS_8epilogue10collective18CollectiveEpilogueINS1Q_23Sm100TmaWarpSpecializedILi4ELi2ELi32ELb1ELb0EEEJNSB_IJSI_SI_SK_EEENSB_IJNSV_ISI_SE_EENSV_ISJ_SE_EEEEESM_NSB_IJNSB_IJlllEEESE_SX_EEESM_S20_NS1Q_6fusion15FusionCallbacksIS1U_NS21_17LinearCombinationISM_fSM_fLNS_15FloatRoundStyleE2EEES1V_S1Y_JEEENSA_5SM1004TMEM4LOAD26SM100_TMEM_LOAD_32dp32b32xENSA_20SM90_TMA_LOAD_IM2COLES1F_NSA_39AutoVectorizingCopyWithAssumedAlignmentILi128EEENSA_21SM90_TMA_STORE_IM2COLES1F_S2D_S2D_EEEvvEEEEvNT_6ParamsE,"",@"SHT_CUDA_INFO"
	.sectionflags	@""
	.align	4


	//----- nvinfo : EIATTR_CUDA_API_VERSION
	.align		4
        /*0000*/ 	.byte	0x04, 0x37
        /*0002*/ 	.short	(.L_31 - .L_30)
.L_30:
        /*0004*/ 	.word	0x00000082


	//----- nvinfo : EIATTR_KPARAM_INFO
	.align		4
.L_31:
        /*0008*/ 	.byte	0x04, 0x17
        /*000a*/ 	.short	(.L_33 - .L_32)
.L_32:
        /*000c*/ 	.word	0x00000000
        /*0010*/ 	.short	0x0000
        /*0012*/ 	.short	0x0000
        /*0014*/ 	.byte	0x00, 0xf0, 0x01, 0x20


	//----- nvinfo : EIATTR_AT_ENTRY_FRAGMENTS
	.align		4
.L_33:
        /*0018*/ 	.byte	0x04, 0x4f
        /*001a*/ 	.short	(.L_35 - .L_34)


	//   ....[0]....
.L_34:
        /*001c*/ 	.word	0x00000007


	//----- nvinfo : EIATTR_RESERVED_SMEM_USED
	.align		4
.L_35:
        /*0020*/ 	.byte	0x01, 0x41
	.zero		2


	//----- nvinfo : EIATTR_SPARSE_MMA_MASK
	.align		4
        /*0024*/ 	.byte	0x03, 0x50
        /*0026*/ 	.short	0x0000


	//----- nvinfo : EIATTR_TCGEN05_2CTA_USED
	.align		4
        /*0028*/ 	.byte	0x01, 0x52
	.zero		2


	//----- nvinfo : EIATTR_MAXREG_COUNT
	.align		4
        /*002c*/ 	.byte	0x03, 0x1b
        /*002e*/ 	.short	0x00ff


	//----- nvinfo : EIATTR_NUM_BARRIERS
	.align		4
        /*0030*/ 	.byte	0x02, 0x4c
        /*0032*/ 	.byte	0x07
	.zero		1


	//----- nvinfo : EIATTR_EXTERNS
	.align		4
        /*0034*/ 	.byte	0x04, 0x0f
        /*0036*/ 	.short	(.L_37 - .L_36)


	//   ....[0]....
	.align		4
.L_36:
        /*0038*/ 	.word	index@(__assertfail)


	//----- nvinfo : EIATTR_MERCURY_ISA_VERSION
	.align		4
.L_37:
        /*003c*/ 	.byte	0x03, 0x5f
        /*003e*/ 	.short	0x0101


	//----- nvinfo : EIATTR_INT_WARP_WIDE_INSTR_OFFSETS
	.align		4
        /*0040*/ 	.byte	0x04, 0x31
        /*0042*/ 	.short	(.L_39 - .L_38)


	//   ....[0]....
.L_38:
        /*0044*/ 	.word	0x00000e00


	//   ....[1]....
        /*0048*/ 	.word	0x00000eb0


	//   ....[2]....
        /*004c*/ 	.word	0x000049d0


	//   ....[3]....
        /*0050*/ 	.word	0x000049f0


	//   ....[4]....
        /*0054*/ 	.word	0x00004a20


	//   ....[5]....
        /*0058*/ 	.word	0x000056d0


	//   ....[6]....
        /*005c*/ 	.word	0x00005750


	//   ....[7]....
        /*0060*/ 	.word	0x00005810


	//   ....[8]....
        /*0064*/ 	.word	0x000058d0


	//   ....[9]....
        /*0068*/ 	.word	0x00005990


	//   ....[10]....
        /*006c*/ 	.word	0x00005a70


	//   ....[11]....
        /*0070*/ 	.word	0x00005b30


	//   ....[12]....
        /*0074*/ 	.word	0x00005c30


	//----- nvinfo : EIATTR_COOP_GROUP_MASK_REGIDS
	.align		4
.L_39:
        /*0078*/ 	.byte	0x04, 0x29
        /*007a*/ 	.short	(.L_41 - .L_40)


	//   ....[0]....
.L_40:
        /*007c*/ 	.word	0xffffffff


	//   ....[1]....
        /*0080*/ 	.word	0xffffffff


	//   ....[2]....
        /*0084*/ 	.word	0xffffffff


	//   ....[3]....
        /*0088*/ 	.word	0xffffffff


	//   ....[4]....
        /*008c*/ 	.word	0xffffffff


	//   ....[5]....
        /*0090*/ 	.word	0xffffffff


	//   ....[6]....
        /*0094*/ 	.word	0xffffffff


	//   ....[7]....
        /*0098*/ 	.word	0xffffffff


	//   ....[8]....
        /*009c*/ 	.word	0xffffffff


	//   ....[9]....
        /*00a0*/ 	.word	0xffffffff


	//   ....[10]....
        /*00a4*/ 	.word	0xffffffff


	//   ....[11]....
        /*00a8*/ 	.word	0xffffffff


	//   ....[12]....
        /*00ac*/ 	.word	0xffffffff


	//----- nvinfo : EIATTR_COOP_GROUP_INSTR_OFFSETS
	.align		4
.L_41:
        /*00b0*/ 	.byte	0x04, 0x28
        /*00b2*/ 	.short	(.L_43 - .L_42)


	//   ....[0]....
.L_42:
        /*00b4*/ 	.word	0x000000d0


	//   ....[1]....
        /*00b8*/ 	.word	0x00000540


	//   ....[2]....
        /*00bc*/ 	.word	0x00000890


	//   ....[3]....
        /*00c0*/ 	.word	0x00000a30


	//   ....[4]....
        /*00c4*/ 	.word	0x00000b30


	//   ....[5]....
        /*00c8*/ 	.word	0x00000c80


	//   ....[6]....
        /*00cc*/ 	.word	0x00000f20


	//   ....[7]....
        /*00d0*/ 	.word	0x000025e0


	//   ....[8]....
        /*00d4*/ 	.word	0x000039b0


	//   ....[9]....
        /*00d8*/ 	.word	0x00003e80


	//   ....[10]....
        /*00dc*/ 	.word	0x00003eb0


	//   ....[11]....
        /*00e0*/ 	.word	0x000048f0


	//   ....[12]....
        /*00e4*/ 	.word	0x00004af0


	//----- nvinfo : EIATTR_VRC_CTA_INIT_COUNT
	.align		4
.L_43:
        /*00e8*/ 	.byte	0x02, 0x4a
        /*00ea*/ 	.byte	0x80
	.zero		1


	//----- nvinfo : EIATTR_SYSCALL_OFFSETS
	.align		4
        /*00ec*/ 	.byte	0x04, 0x46
        /*00ee*/ 	.short	(.L_45 - .L_44)


	//   ....[0]....
.L_44:
        /*00f0*/ 	.word	0x00006880


	//   ....[1]....
        /*00f4*/ 	.word	0x00006970


	//   ....[2]....
        /*00f8*/ 	.word	0x000072c0


	//   ....[3]....
        /*00fc*/ 	.word	0x00007f60


	//   ....[4]....
        /*0100*/ 	.word	0x00008bd0


	//   ....[5]....
        /*0104*/ 	.word	0x00009830


	//----- nvinfo : EIATTR_MBARRIER_INSTR_OFFSETS
	.align		4
.L_45:
        /*0108*/ 	.byte	0x04, 0x39
        /*010a*/ 	.short	(.L_47 - .L_46)


	//   ....[0]....
.L_46:
        /*010c*/ 	.word	0x00000670
        /*0110*/ 	.word	0x000000ff
        /*0114*/ 	.word	0x00000000
        /*0118*/ 	.short	0x0100
        /*011a*/ 	.byte	0x04
	.zero		1


	//   ....[1]....
        /*011c*/ 	.word	0x00000680
        /*0120*/ 	.word	0x000000ff
        /*0124*/ 	.word	0x00000080
        /*0128*/ 	.short	0x0100
        /*012a*/ 	.byte	0x04
	.zero		1


	//   ....[2]....
        /*012c*/ 	.word	0x00000690
        /*0130*/ 	.word	0x000000ff
        /*0134*/ 	.word	0x00000008
        /*0138*/ 	.short	0x0100
        /*013a*/ 	.byte	0x04
	.zero		1


	//   ....[3]....
        /*013c*/ 	.word	0x000006a0
        /*0140*/ 	.word	0x000000ff
        /*0144*/ 	.word	0x00000088
        /*0148*/ 	.short	0x0100
        /*014a*/ 	.byte	0x04
	.zero		1


	//   ....[4]....
        /*014c*/ 	.word	0x000006b0
        /*0150*/ 	.word	0x000000ff
        /*0154*/ 	.word	0x00000010
        /*0158*/ 	.short	0x0100
        /*015a*/ 	.byte	0x04
	.zero		1


	//   ....[5]....
        /*015c*/ 	.word	0x000006c0
        /*0160*/ 	.word	0x000000ff
        /*0164*/ 	.word	0x00000090
        /*0168*/ 	.short	0x0100
        /*016a*/ 	.byte	0x04
	.zero		1


	//   ....[6]....
        /*016c*/ 	.word	0x000006d0
        /*0170*/ 	.word	0x000000ff
        /*0174*/ 	.word	0x00000018
        /*0178*/ 	.short	0x0100
        /*017a*/ 	.byte	0x04
	.zero		1


	//   ....[7]....
        /*017c*/ 	.word	0x000006e0
        /*0180*/ 	.word	0x000000ff
        /*0184*/ 	.word	0x00000098
        /*0188*/ 	.short	0x0100
        /*018a*/ 	.byte	0x04
	.zero		1


	//   ....[8]....
        /*018c*/ 	.word	0x000006f0
        /*0190*/ 	.word	0x000000ff
        /*0194*/ 	.word	0x00000020
        /*0198*/ 	.short	0x0100
        /*019a*/ 	.byte	0x04
	.zero		1


	//   ....[9]....
        /*019c*/ 	.word	0x00000700
        /*01a0*/ 	.word	0x000000ff
        /*01a4*/ 	.word	0x000000a0
        /*01a8*/ 	.short	0x0100
        /*01aa*/ 	.byte	0x04
	.zero		1


	//   ....[10]....
        /*01ac*/ 	.word	0x00000710
        /*01b0*/ 	.word	0x000000ff
        /*01b4*/ 	.word	0x00000028
        /*01b8*/ 	.short	0x0100
        /*01ba*/ 	.byte	0x04
	.zero		1


	//   ....[11]....
        /*01bc*/ 	.word	0x00000720
        /*01c0*/ 	.word	0x000000ff
        /*01c4*/ 	.word	0x000000a8
        /*01c8*/ 	.short	0x0100
        /*01ca*/ 	.byte	0x04
	.zero		1


	//   ....[12]....
        /*01cc*/ 	.word	0x00000730
        /*01d0*/ 	.word	0x000000ff
        /*01d4*/ 	.word	0x00000030
        /*01d8*/ 	.short	0x0100
        /*01da*/ 	.byte	0x04
	.zero		1


	//   ....[13]....
        /*01dc*/ 	.word	0x00000740
        /*01e0*/ 	.word	0x000000ff
        /*01e4*/ 	.word	0x000000b0
        /*01e8*/ 	.short	0x0100
        /*01ea*/ 	.byte	0x04
	.zero		1


	//   ....[14]....
        /*01ec*/ 	.word	0x00000750
        /*01f0*/ 	.word	0x000000ff
        /*01f4*/ 	.word	0x00000038
        /*01f8*/ 	.short	0x0100
        /*01fa*/ 	.byte	0x04
	.zero		1


	//   ....[15]....
        /*01fc*/ 	.word	0x00000760
        /*0200*/ 	.word	0x000000ff
        /*0204*/ 	.word	0x000000b8
        /*0208*/ 	.short	0x0100
        /*020a*/ 	.byte	0x04
	.zero		1


	//   ....[16]....
        /*020c*/ 	.word	0x00000770
        /*0210*/ 	.word	0x000000ff
        /*0214*/ 	.word	0x00000040
        /*0218*/ 	.short	0x0100
        /*021a*/ 	.byte	0x04
	.zero		1


	//   ....[17]....
        /*021c*/ 	.word	0x00000780
        /*0220*/ 	.word	0x000000ff
        /*0224*/ 	.word	0x000000c0
        /*0228*/ 	.short	0x0100
        /*022a*/ 	.byte	0x04
	.zero		1


	//   ....[18]....
        /*022c*/ 	.word	0x00000790
        /*0230*/ 	.word	0x000000ff
        /*0234*/ 	.word	0x00000048
        /*0238*/ 	.short	0x0100
        /*023a*/ 	.byte	0x04
	.zero		1


	//   ....[19]....
        /*023c*/ 	.word	0x000007a0
        /*0240*/ 	.word	0x000000ff
        /*0244*/ 	.word	0x000000c8
        /*0248*/ 	.short	0x0100
        /*024a*/ 	.byte	0x04
	.zero		1


	//   ....[20]....
        /*024c*/ 	.word	0x000007b0
        /*0250*/ 	.word	0x000000ff
        /*0254*/ 	.word	0x00000050
        /*0258*/ 	.short	0x0100
        /*025a*/ 	.byte	0x04
	.zero		1


	//   ....[21]....
        /*025c*/ 	.word	0x000007c0
        /*0260*/ 	.word	0x000000ff
        /*0264*/ 	.word	0x000000d0
        /*0268*/ 	.short	0x0100
        /*026a*/ 	.byte	0x04
	.zero		1


	//   ....[22]....
        /*026c*/ 	.word	0x000007d0
        /*0270*/ 	.word	0x000000ff
        /*0274*/ 	.word	0x00000058
        /*0278*/ 	.short	0x0100
        /*027a*/ 	.byte	0x04
	.zero		1


	//   ....[23]....
        /*027c*/ 	.word	0x000007e0
        /*0280*/ 	.word	0x000000ff
        /*0284*/ 	.word	0x000000d8
        /*0288*/ 	.short	0x0100
        /*028a*/ 	.byte	0x04
	.zero		1


	//   ....[24]....
        /*028c*/ 	.word	0x000007f0
        /*0290*/ 	.word	0x000000ff
        /*0294*/ 	.word	0x00000060
        /*0298*/ 	.short	0x0100
        /*029a*/ 	.byte	0x04
	.zero		1


	//   ....[25]....
        /*029c*/ 	.word	0x00000800
        /*02a0*/ 	.word	0x000000ff
        /*02a4*/ 	.word	0x000000e0
        /*02a8*/ 	.short	0x0100
        /*02aa*/ 	.byte	0x04
	.zero		1


	//   ....[26]....
        /*02ac*/ 	.word	0x00000810
        /*02b0*/ 	.word	0x000000ff
        /*02b4*/ 	.word	0x00000068
        /*02b8*/ 	.short	0x0100
        /*02ba*/ 	.byte	0x04
	.zero		1


	//   ....[27]....
        /*02bc*/ 	.word	0x00000820
        /*02c0*/ 	.word	0x000000ff
        /*02c4*/ 	.word	0x000000e8
        /*02c8*/ 	.short	0x0100
        /*02ca*/ 	.byte	0x04
	.zero		1


	//   ....[28]....
        /*02cc*/ 	.word	0x00000830
        /*02d0*/ 	.word	0x000000ff
        /*02d4*/ 	.word	0x00000070
        /*02d8*/ 	.short	0x0100
        /*02da*/ 	.byte	0x04
	.zero		1


	//   ....[29]....
        /*02dc*/ 	.word	0x00000840
        /*02e0*/ 	.word	0x000000ff
        /*02e4*/ 	.word	0x000000f0
        /*02e8*/ 	.short	0x0100
        /*02ea*/ 	.byte	0x04
	.zero		1


	//   ....[30]....
        /*02ec*/ 	.word	0x00000850
        /*02f0*/ 	.word	0x000000ff
        /*02f4*/ 	.word	0x00000078
        /*02f8*/ 	.short	0x0100
        /*02fa*/ 	.byte	0x04
	.zero		1


	//   ....[31]....
        /*02fc*/ 	.word	0x00000860
        /*0300*/ 	.word	0x000000ff
        /*0304*/ 	.word	0x000000f8
        /*0308*/ 	.short	0x0100
        /*030a*/ 	.byte	0x04
	.zero		1


	//   ....[32]....
        /*030c*/ 	.word	0x000009a0
        /*0310*/ 	.word	0x000000ff
        /*0314*/ 	.word	0x00000100
        /*0318*/ 	.short	0x0100
        /*031a*/ 	.byte	0x04
	.zero		1


	//   ....[33]....
        /*031c*/ 	.word	0x000009b0
        /*0320*/ 	.word	0x000000ff
        /*0324*/ 	.word	0x00000120
        /*0328*/ 	.short	0x0100
        /*032a*/ 	.byte	0x04
	.zero		1


	//   ....[34]....
        /*032c*/ 	.word	0x000009c0
        /*0330*/ 	.word	0x000000ff
        /*0334*/ 	.word	0x00000108
        /*0338*/ 	.short	0x0100
        /*033a*/ 	.byte	0x04
	.zero		1


	//   ....[35]....
        /*033c*/ 	.word	0x000009d0
        /*0340*/ 	.word	0x000000ff
        /*0344*/ 	.word	0x00000128
        /*0348*/ 	.short	0x0100
        /*034a*/ 	.byte	0x04
	.zero		1


	//   ....[36]....
        /*034c*/ 	.word	0x000009e0
        /*0350*/ 	.word	0x000000ff
        /*0354*/ 	.word	0x00000110
        /*0358*/ 	.short	0x0100
        /*035a*/ 	.byte	0x04
	.zero		1


	//   ....[37]....
        /*035c*/ 	.word	0x000009f0
        /*0360*/ 	.word	0x000000ff
        /*0364*/ 	.word	0x00000130
        /*0368*/ 	.short	0x0100
        /*036a*/ 	.byte	0x04
	.zero		1


	//   ....[38]....
        /*036c*/ 	.word	0x00000a00
        /*0370*/ 	.word	0x000000ff
        /*0374*/ 	.word	0x00000118
        /*0378*/ 	.short	0x0100
        /*037a*/ 	.byte	0x04
	.zero		1


	//   ....[39]....
        /*037c*/ 	.word	0x00000a10
        /*0380*/ 	.word	0x000000ff
        /*0384*/ 	.word	0x00000138
        /*0388*/ 	.short	0x0100
        /*038a*/ 	.byte	0x04
	.zero		1


	//   ....[40]....
        /*038c*/ 	.word	0x00000b00
        /*0390*/ 	.word	0x000000ff
        /*0394*/ 	.word	0x00000140
        /*0398*/ 	.short	0x0100
        /*039a*/ 	.byte	0x04
	.zero		1


	//   ....[41]....
        /*039c*/ 	.word	0x00000b10
        /*03a0*/ 	.word	0x000000ff
        /*03a4*/ 	.word	0x00000148
        /*03a8*/ 	.short	0x0100
        /*03aa*/ 	.byte	0x04
	.zero		1


	//   ....[42]....
        /*03ac*/ 	.word	0x00000c50
        /*03b0*/ 	.word	0x000000ff
        /*03b4*/ 	.word	0x00000150
        /*03b8*/ 	.short	0x0100
        /*03ba*/ 	.byte	0x06
	.zero		1


	//   ....[43]....
        /*03bc*/ 	.word	0x00000c60
        /*03c0*/ 	.word	0x000000ff
        /*03c4*/ 	.word	0x00000158
        /*03c8*/ 	.short	0x0100
        /*03ca*/ 	.byte	0x06
	.zero		1


	//   ....[44]....
        /*03cc*/ 	.word	0x00000da0
        /*03d0*/ 	.word	0x000000ff
        /*03d4*/ 	.word	0x00000160
        /*03d8*/ 	.short	0x0100
        /*03da*/ 	.byte	0x04
	.zero		1


	//   ....[45]....
        /*03dc*/ 	.word	0x00000db0
        /*03e0*/ 	.word	0x000000ff
        /*03e4*/ 	.word	0x00000170
        /*03e8*/ 	.short	0x0100
        /*03ea*/ 	.byte	0x04
	.zero		1


	//   ....[46]....
        /*03ec*/ 	.word	0x00000dc0
        /*03f0*/ 	.word	0x000000ff
        /*03f4*/ 	.word	0x00000168
        /*03f8*/ 	.short	0x0100
        /*03fa*/ 	.byte	0x04
	.zero		1


	//   ....[47]....
        /*03fc*/ 	.word	0x00000dd0
        /*0400*/ 	.word	0x000000ff
        /*0404*/ 	.word	0x00000178
        /*0408*/ 	.short	0x0100
        /*040a*/ 	.byte	0x04
	.zero		1


	//   ....[48]....
        /*040c*/ 	.word	0x00000ed0
        /*0410*/ 	.word	0x000000ff
        /*0414*/ 	.word	0x00000180
        /*0418*/ 	.short	0x0100
        /*041a*/ 	.byte	0x06
	.zero		1


	//   ....[49]....
        /*041c*/ 	.word	0x00001a10
        /*0420*/ 	.word	0x000000ff
        /*0424*/ 	.word	0x00000080
        /*0428*/ 	.short	0x010a
        /*042a*/ 	.byte	0x04
	.zero		1


	//   ....[50]....
        /*042c*/ 	.word	0x00001c90
        /*0430*/ 	.word	0x000000ff
        /*0434*/ 	.word	0x00000080
        /*0438*/ 	.short	0x010a
        /*043a*/ 	.byte	0x11
	.zero		1


	//   ....[51]....
        /*043c*/ 	.word	0x00001e40
        /*0440*/ 	.word	0x000000ff
        /*0444*/ 	.word	0x00000080
        /*0448*/ 	.short	0x010a
        /*044a*/ 	.byte	0x07
	.zero		1


	//   ....[52]....
        /*044c*/ 	.word	0x00002010
        /*0450*/ 	.word	0x000000ff
        /*0454*/ 	.word	0x00000148
        /*0458*/ 	.short	0x0101
        /*045a*/ 	.byte	0x19
	.zero		1


	//   ....[53]....
        /*045c*/ 	.word	0x00002040
        /*0460*/ 	.word	0x000000ff
        /*0464*/ 	.word	0x00000080
        /*0468*/ 	.short	0x010a
        /*046a*/ 	.byte	0x04
	.zero		1


	//   ....[54]....
        /*046c*/ 	.word	0x00002260
        /*0470*/ 	.word	0x000000ff
        /*0474*/ 	.word	0x00000080
        /*0478*/ 	.short	0x010a
        /*047a*/ 	.byte	0x11
	.zero		1


	//   ....[55]....
        /*047c*/ 	.word	0x00002410
        /*0480*/ 	.word	0x000000ff
        /*0484*/ 	.word	0x00000080
        /*0488*/ 	.short	0x010a
        /*048a*/ 	.byte	0x07
	.zero		1


	//   ....[56]....
        /*048c*/ 	.word	0x000025f0
        /*0490*/ 	.word	0x000000ff
        /*0494*/ 	.word	0x00000150
        /*0498*/ 	.short	0x010a
        /*049a*/ 	.byte	0x19
	.zero		1


	//   ....[57]....
        /*049c*/ 	.word	0x000026b0
        /*04a0*/ 	.word	0x000000ff
        /*04a4*/ 	.word	0x00000000
        /*04a8*/ 	.short	0x0101
        /*04aa*/ 	.byte	0x04
	.zero		1


	//   ....[58]....
        /*04ac*/ 	.word	0x00002cb0
        /*04b0*/ 	.word	0x000000ff
        /*04b4*/ 	.word	0x00000000
        /*04b8*/ 	.short	0x010a
        /*04ba*/ 	.byte	0x04
	.zero		1


	//   ....[59]....
        /*04bc*/ 	.word	0x00002d50
        /*04c0*/ 	.word	0x000000ff
        /*04c4*/ 	.word	0x00000000
        /*04c8*/ 	.short	0x010a
        /*04ca*/ 	.byte	0x05
	.zero		1


	//   ....[60]....
        /*04cc*/ 	.word	0x00002df0
        /*04d0*/ 	.word	0x000000ff
        /*04d4*/ 	.word	0x00000000
        /*04d8*/ 	.short	0x010a
        /*04da*/ 	.byte	0x05
	.zero		1


	//   ....[61]....
        /*04dc*/ 	.word	0x00002e90
        /*04e0*/ 	.word	0x000000ff
        /*04e4*/ 	.word	0x00000000
        /*04e8*/ 	.short	0x010a
        /*04ea*/ 	.byte	0x05
	.zero		1


	//   ....[62]....
        /*04ec*/ 	.word	0x00002f30
        /*04f0*/ 	.word	0x000000ff
        /*04f4*/ 	.word	0x00000000
        /*04f8*/ 	.short	0x010a
        /*04fa*/ 	.byte	0x05
	.zero		1


	//   ....[63]....
        /*04fc*/ 	.word	0x00002fd0
        /*0500*/ 	.word	0x000000ff
        /*0504*/ 	.word	0x00000000
        /*0508*/ 	.short	0x010a
        /*050a*/ 	.byte	0x05
	.zero		1


	//   ....[64]....
        /*050c*/ 	.word	0x00003070
        /*0510*/ 	.word	0x000000ff
        /*0514*/ 	.word	0x00000000
        /*0518*/ 	.short	0x010a
        /*051a*/ 	.byte	0x05
	.zero		1


	//   ....[65]....
        /*051c*/ 	.word	0x00003110
        /*0520*/ 	.word	0x000000ff
        /*0524*/ 	.word	0x00000000
        /*0528*/ 	.short	0x010a
        /*052a*/ 	.byte	0x05
	.zero		1


	//   ....[66]....
        /*052c*/ 	.word	0x000031b0
        /*0530*/ 	.word	0x000000ff
        /*0534*/ 	.word	0x00000000
        /*0538*/ 	.short	0x010a
        /*053a*/ 	.byte	0x05
	.zero		1


	//   ....[67]....
        /*053c*/ 	.word	0x00003250
        /*0540*/ 	.word	0x000000ff
        /*0544*/ 	.word	0x00000000
        /*0548*/ 	.short	0x010a
        /*054a*/ 	.byte	0x05
	.zero		1


	//   ....[68]....
        /*054c*/ 	.word	0x000032f0
        /*0550*/ 	.word	0x000000ff
        /*0554*/ 	.word	0x00000000
        /*0558*/ 	.short	0x010a
        /*055a*/ 	.byte	0x05
	.zero		1


	//   ....[69]....
        /*055c*/ 	.word	0x00003390
        /*0560*/ 	.word	0x000000ff
        /*0564*/ 	.word	0x00000000
        /*0568*/ 	.short	0x010a
        /*056a*/ 	.byte	0x05
	.zero		1


	//   ....[70]....
        /*056c*/ 	.word	0x00003430
        /*0570*/ 	.word	0x000000ff
        /*0574*/ 	.word	0x00000000
        /*0578*/ 	.short	0x010a
        /*057a*/ 	.byte	0x05
	.zero		1


	//   ....[71]....
        /*057c*/ 	.word	0x000034d0
        /*0580*/ 	.word	0x000000ff
        /*0584*/ 	.word	0x00000000
        /*0588*/ 	.short	0x010a
        /*058a*/ 	.byte	0x05
	.zero		1


	//   ....[72]....
        /*058c*/ 	.word	0x00003570
        /*0590*/ 	.word	0x000000ff
        /*0594*/ 	.word	0x00000000
        /*0598*/ 	.short	0x010a
        /*059a*/ 	.byte	0x05
	.zero		1


	//   ....[73]....
        /*059c*/ 	.word	0x00003620
        /*05a0*/ 	.word	0x00000000
        /*05a4*/ 	.word	0x00000000
        /*05a8*/ 	.short	0x010a
        /*05aa*/ 	.byte	0xff
	.zero		1


	//   ....[74]....
        /*05ac*/ 	.word	0x00003770
        /*05b0*/ 	.word	0x000000ff
        /*05b4*/ 	.word	0x00000158
        /*05b8*/ 	.short	0x010a
        /*05ba*/ 	.byte	0x04
	.zero		1


	//   ....[75]....
        /*05bc*/ 	.word	0x00003810
        /*05c0*/ 	.word	0x000000ff
        /*05c4*/ 	.word	0x00000150
        /*05c8*/ 	.short	0x010a
        /*05ca*/ 	.byte	0x04
	.zero		1


	//   ....[76]....
        /*05cc*/ 	.word	0x000038b0
        /*05d0*/ 	.word	0x000000ff
        /*05d4*/ 	.word	0x00000000
        /*05d8*/ 	.short	0x0101
        /*05da*/ 	.byte	0x05
	.zero		1


	//   ....[77]....
        /*05dc*/ 	.word	0x000038f0
        /*05e0*/ 	.word	0x000000ff
        /*05e4*/ 	.word	0x00000158
        /*05e8*/ 	.short	0x0106
        /*05ea*/ 	.byte	0x04
	.zero		1


	//   ....[78]....
        /*05ec*/ 	.word	0x00003930
        /*05f0*/ 	.word	0x00000000
        /*05f4*/ 	.word	0x00000158
        /*05f8*/ 	.short	0x010a
        /*05fa*/ 	.byte	0xff
	.zero		1


	//   ....[79]....
        /*05fc*/ 	.word	0x00003b80
        /*0600*/ 	.word	0x000000ff
        /*0604*/ 	.word	0x00000008
        /*0608*/ 	.short	0x010a
        /*060a*/ 	.byte	0x05
	.zero		1


	//   ....[80]....
        /*060c*/ 	.word	0x00003ba0
        /*0610*/ 	.word	0x000000ff
        /*0614*/ 	.word	0x00000008
        /*0618*/ 	.short	0x010a
        /*061a*/ 	.byte	0x05
	.zero		1


	//   ....[81]....
        /*061c*/ 	.word	0x00003d30
        /*0620*/ 	.word	0x000000ff
        /*0624*/ 	.word	0x00000008
        /*0628*/ 	.short	0x010a
        /*062a*/ 	.byte	0x05
	.zero		1


	//   ....[82]....
        /*062c*/ 	.word	0x00003d50
        /*0630*/ 	.word	0x000000ff
        /*0634*/ 	.word	0x00000008
        /*0638*/ 	.short	0x010a
        /*063a*/ 	.byte	0x05
	.zero		1


	//   ....[83]....
        /*063c*/ 	.word	0x00003e10
        /*0640*/ 	.word	0x000000ff
        /*0644*/ 	.word	0x00000000
        /*0648*/ 	.short	0x0101
        /*064a*/ 	.byte	0x04
	.zero		1


	//   ....[84]....
        /*064c*/ 	.word	0x00004150
        /*0650*/ 	.word	0x000000ff
        /*0654*/ 	.word	0x00000150
        /*0658*/ 	.short	0x010a
        /*065a*/ 	.byte	0x11
	.zero		1


	//   ....[85]....
        /*065c*/ 	.word	0x000041f0
        /*0660*/ 	.word	0x000000ff
        /*0664*/ 	.word	0x00000000
        /*0668*/ 	.short	0x0101
        /*066a*/ 	.byte	0x17
	.zero		1


	//   ....[86]....
        /*066c*/ 	.word	0x00004230
        /*0670*/ 	.word	0x000000ff
        /*0674*/ 	.word	0x00000170
        /*0678*/ 	.short	0x010a
        /*067a*/ 	.byte	0x16
	.zero		1


	//   ....[87]....
        /*067c*/ 	.word	0x000042e0
        /*0680*/ 	.word	0x000000ff
        /*0684*/ 	.word	0x00000000
        /*0688*/ 	.short	0x010a
        /*068a*/ 	.byte	0x04
	.zero		1


	//   ....[88]....
        /*068c*/ 	.word	0x00004320
        /*0690*/ 	.word	0x000000ff
        /*0694*/ 	.word	0x00000000
        /*0698*/ 	.short	0x010a
        /*069a*/ 	.byte	0x0a
	.zero		1


	//   ....[89]....
        /*069c*/ 	.word	0x00004440
        /*06a0*/ 	.word	0x000000ff
        /*06a4*/ 	.word	0x00000000
        /*06a8*/ 	.short	0x010a
        /*06aa*/ 	.byte	0x04
	.zero		1


	//   ....[90]....
        /*06ac*/ 	.word	0x000046e0
        /*06b0*/ 	.word	0x000000ff
        /*06b4*/ 	.word	0x00000000
        /*06b8*/ 	.short	0x010a
        /*06ba*/ 	.byte	0x04
	.zero		1


	//   ....[91]....
        /*06bc*/ 	.word	0x00004780
        /*06c0*/ 	.word	0x00000000
        /*06c4*/ 	.word	0x00000000
        /*06c8*/ 	.short	0x010a
        /*06ca*/ 	.byte	0xff
	.zero		1


	//   ....[92]....
        /*06cc*/ 	.word	0x000047c0
        /*06d0*/ 	.word	0x00000000
        /*06d4*/ 	.word	0x00000000
        /*06d8*/ 	.short	0x010a
        /*06da*/ 	.byte	0xff
	.zero		1


	//   ....[93]....
        /*06dc*/ 	.word	0x00004830
        /*06e0*/ 	.word	0x000000ff
        /*06e4*/ 	.word	0x00000000
        /*06e8*/ 	.short	0x0101
        /*06ea*/ 	.byte	0x04
	.zero		1


	//   ....[94]....
        /*06ec*/ 	.word	0x00004870
        /*06f0*/ 	.word	0x000000ff
        /*06f4*/ 	.word	0x00000180
        /*06f8*/ 	.short	0x010a
        /*06fa*/ 	.byte	0x11
	.zero		1


	//   ....[95]....
        /*06fc*/ 	.word	0x000048e0
        /*0700*/ 	.word	0x000000ff
        /*0704*/ 	.word	0x00000000
        /*0708*/ 	.short	0x0101
        /*070a*/ 	.byte	0x04
	.zero		1


	//   ....[96]....
        /*070c*/ 	.word	0x00004e20
        /*0710*/ 	.word	0x000000ff
        /*0714*/ 	.word	0x00000150
        /*0718*/ 	.short	0x010a
        /*071a*/ 	.byte	0x1f
	.zero		1


	//   ....[97]....
        /*071c*/ 	.word	0x00004ec0
        /*0720*/ 	.word	0x000000ff
        /*0724*/ 	.word	0x00000000
        /*0728*/ 	.short	0x0101
        /*072a*/ 	.byte	0x31
	.zero		1


	//   ....[98]....
        /*072c*/ 	.word	0x00005410
        /*0730*/ 	.word	0x000000ff
        /*0734*/ 	.word	0x00000148
        /*0738*/ 	.short	0x010a
        /*073a*/ 	.byte	0x1f
	.zero		1


	//   ....[99]....
        /*073c*/ 	.word	0x000055b0
        /*0740*/ 	.word	0x000000ff
        /*0744*/ 	.word	0x00000120
        /*0748*/ 	.short	0x010a
        /*074a*/ 	.byte	0x1f
	.zero		1


	//   ....[100]....
        /*074c*/ 	.word	0x000057d0
        /*0750*/ 	.word	0x000000ff
        /*0754*/ 	.word	0x00000100
        /*0758*/ 	.short	0x010b
        /*075a*/ 	.byte	0x1f
	.zero		1


	//   ....[101]....
        /*075c*/ 	.word	0x000057e0
        /*0760*/ 	.word	0x000000ff
        /*0764*/ 	.word	0x00000000
        /*0768*/ 	.short	0x0101
        /*076a*/ 	.byte	0x37
	.zero		1


	//   ....[102]....
        /*076c*/ 	.word	0x000057f0
        /*0770*/ 	.word	0x000000ff
        /*0774*/ 	.word	0x00000128
        /*0778*/ 	.short	0x010a
        /*077a*/ 	.byte	0x1f
	.zero		1


	//   ....[103]....
        /*077c*/ 	.word	0x00005950
        /*0780*/ 	.word	0x000000ff
        /*0784*/ 	.word	0x00000108
        /*0788*/ 	.short	0x010b
        /*078a*/ 	.byte	0x1f
	.zero		1


	//   ....[104]....
        /*078c*/ 	.word	0x00005960
        /*0790*/ 	.word	0x000000ff
        /*0794*/ 	.word	0x00000000
        /*0798*/ 	.short	0x0101
        /*079a*/ 	.byte	0x36
	.zero		1


	//   ....[105]....
        /*079c*/ 	.word	0x00005970
        /*07a0*/ 	.word	0x000000ff
        /*07a4*/ 	.word	0x00000130
        /*07a8*/ 	.short	0x010a
        /*07aa*/ 	.byte	0x1f
	.zero		1


	//   ....[106]....
        /*07ac*/ 	.word	0x00005af0
        /*07b0*/ 	.word	0x000000ff
        /*07b4*/ 	.word	0x00000110
        /*07b8*/ 	.short	0x010b
        /*07ba*/ 	.byte	0x1f
	.zero		1


	//   ....[107]....
        /*07bc*/ 	.word	0x00005b00
        /*07c0*/ 	.word	0x000000ff
        /*07c4*/ 	.word	0x00000000
        /*07c8*/ 	.short	0x0101
        /*07ca*/ 	.byte	0x35
	.zero		1


	//   ....[108]....
        /*07cc*/ 	.word	0x00005b10
        /*07d0*/ 	.word	0x000000ff
        /*07d4*/ 	.word	0x00000138
        /*07d8*/ 	.short	0x010a
        /*07da*/ 	.byte	0x1f
	.zero		1


	//   ....[109]....
        /*07dc*/ 	.word	0x00005ce0
        /*07e0*/ 	.word	0x000000ff
        /*07e4*/ 	.word	0x00000118
        /*07e8*/ 	.short	0x010b
        /*07ea*/ 	.byte	0x1f
	.zero		1


	//   ....[110]....
        /*07ec*/ 	.word	0x00005cf0
        /*07f0*/ 	.word	0x000000ff
        /*07f4*/ 	.word	0x00000000
        /*07f8*/ 	.short	0x0101
        /*07fa*/ 	.byte	0x32
	.zero		1


	//   ....[111]....
        /*07fc*/ 	.word	0x00005d20
        /*0800*/ 	.word	0x000000ff
        /*0804*/ 	.word	0x00000120
        /*0808*/ 	.short	0x010a
        /*080a*/ 	.byte	0x1f
	.zero		1


	//   ....[112]....
        /*080c*/ 	.word	0x00005d40
        /*0810*/ 	.word	0x000000ff
        /*0814*/ 	.word	0x00000128
        /*0818*/ 	.short	0x010a
        /*081a*/ 	.byte	0x1f
	.zero		1


	//   ....[113]....
        /*081c*/ 	.word	0x00005d60
        /*0820*/ 	.word	0x000000ff
        /*0824*/ 	.word	0x00000130
        /*0828*/ 	.short	0x010a
        /*082a*/ 	.byte	0x1f
	.zero		1


	//   ....[114]....
        /*082c*/ 	.word	0x00005da0
        /*0830*/ 	.word	0x00000000
        /*0834*/ 	.word	0x00000138
        /*0838*/ 	.short	0x010a
        /*083a*/ 	.byte	0xff
	.zero		1


	//   ....[115]....
        /*083c*/ 	.word	0x00006120
        /*0840*/ 	.word	0x000000ff
        /*0844*/ 	.word	0x00000150
        /*0848*/ 	.short	0x010a
        /*084a*/ 	.byte	0x31
	.zero		1


	//   ....[116]....
        /*084c*/ 	.word	0x000061f0
        /*0850*/ 	.word	0x000000ff
        /*0854*/ 	.word	0x00000000
        /*0858*/ 	.short	0x0101
        /*085a*/ 	.byte	0x04
	.zero		1


	//   ....[117]....
        /*085c*/ 	.word	0x00006e60
        /*0860*/ 	.word	0x000000ff
        /*0864*/ 	.word	0x00000100
        /*0868*/ 	.short	0x010a
        /*086a*/ 	.byte	0x31
	.zero		1


	//   ....[118]....
        /*086c*/ 	.word	0x00006ef0
        /*0870*/ 	.word	0x00000069
        /*0874*/ 	.word	0x00000160
        /*0878*/ 	.short	0x010a
        /*087a*/ 	.byte	0xff
	.zero		1


	//   ....[119]....
        /*087c*/ 	.word	0x000070b0
        /*0880*/ 	.word	0x000000ff
        /*0884*/ 	.word	0x00000100
        /*0888*/ 	.short	0x010a
        /*088a*/ 	.byte	0x31
	.zero		1


	//   ....[120]....
        /*088c*/ 	.word	0x000071a0
        /*0890*/ 	.word	0x00000069
        /*0894*/ 	.word	0x00000160
        /*0898*/ 	.short	0x010a
        /*089a*/ 	.byte	0xff
	.zero		1


	//   ....[121]....
        /*089c*/ 	.word	0x00007c90
        /*08a0*/ 	.word	0x00000000
        /*08a4*/ 	.word	0x00000000
        /*08a8*/ 	.short	0x0101
        /*08aa*/ 	.byte	0xff
	.zero		1


	//   ....[122]....
        /*08ac*/ 	.word	0x00007ca0
        /*08b0*/ 	.word	0x00000003
        /*08b4*/ 	.word	0x00000100
        /*08b8*/ 	.short	0x010a
        /*08ba*/ 	.byte	0xff
	.zero		1


	//   ....[123]....
        /*08bc*/ 	.word	0x00007d80
        /*08c0*/ 	.word	0x00000003
        /*08c4*/ 	.word	0x00000100
        /*08c8*/ 	.short	0x010a
        /*08ca*/ 	.byte	0xff
	.zero		1


	//   ....[124]....
        /*08cc*/ 	.word	0x00008900
        /*08d0*/ 	.word	0x00000070
        /*08d4*/ 	.word	0x00000000
        /*08d8*/ 	.short	0x0101
        /*08da*/ 	.byte	0xff
	.zero		1


	//   ....[125]....
        /*08dc*/ 	.word	0x00008920
        /*08e0*/ 	.word	0x00000046
        /*08e4*/ 	.word	0x00000100
        /*08e8*/ 	.short	0x010a
        /*08ea*/ 	.byte	0xff
	.zero		1


	//   ....[126]....
        /*08ec*/ 	.word	0x000089f0
        /*08f0*/ 	.word	0x00000046
        /*08f4*/ 	.word	0x00000100
        /*08f8*/ 	.short	0x010a
        /*08fa*/ 	.byte	0xff
	.zero		1


	//   ....[127]....
        /*08fc*/ 	.word	0x00009560
        /*0900*/ 	.word	0x00000046
        /*0904*/ 	.word	0x00000000
        /*0908*/ 	.short	0x0101
        /*090a*/ 	.byte	0xff
	.zero		1


	//   ....[128]....
        /*090c*/ 	.word	0x00009580
        /*0910*/ 	.word	0x00000045
        /*0914*/ 	.word	0x00000100
        /*0918*/ 	.short	0x010a
        /*091a*/ 	.byte	0xff
	.zero		1


	//   ....[129]....
        /*091c*/ 	.word	0x00009650
        /*0920*/ 	.word	0x00000045
        /*0924*/ 	.word	0x00000100
        /*0928*/ 	.short	0x010a
        /*092a*/ 	.byte	0xff
	.zero		1


	//   ....[130]....
        /*092c*/ 	.word	0x00009a40
        /*0930*/ 	.word	0x00000069
        /*0934*/ 	.word	0x00000000
        /*0938*/ 	.short	0x0101
        /*093a*/ 	.byte	0xff
	.zero		1


	//   ....[131]....
        /*093c*/ 	.word	0x0000a210
        /*0940*/ 	.word	0x00000002
        /*0944*/ 	.word	0x00000000
        /*0948*/ 	.short	0x0101
        /*094a*/ 	.byte	0xff
	.zero		1


	//   ....[132]....
        /*094c*/ 	.word	0x0000a490
        /*0950*/ 	.word	0x000000ff
        /*0954*/ 	.word	0x00000000
        /*0958*/ 	.short	0x0101
        /*095a*/ 	.byte	0x04
	.zero		1


	//   ....[133]....
        /*095c*/ 	.word	0x0000a4c0
        /*0960*/ 	.word	0x00000000
        /*0964*/ 	.word	0x00000080
        /*0968*/ 	.short	0x010a
        /*096a*/ 	.byte	0xff
	.zero		1


	//   ....[134]....
        /*096c*/ 	.word	0x0000a520
        /*0970*/ 	.word	0x00000000
        /*0974*/ 	.word	0x00000080
        /*0978*/ 	.short	0x010a
        /*097a*/ 	.byte	0xff
	.zero		1


	//   ....[135]....
        /*097c*/ 	.word	0x0000a580
        /*0980*/ 	.word	0x00000000
        /*0984*/ 	.word	0x00000150
        /*0988*/ 	.short	0x010a
        /*098a*/ 	.byte	0xff
	.zero		1


	//   ....[136]....
        /*098c*/ 	.word	0x0000a5e0
        /*0990*/ 	.word	0x00000000
        /*0994*/ 	.word	0x00000000
        /*0998*/ 	.short	0x010a
        /*099a*/ 	.byte	0xff
	.zero		1


	//   ....[137]....
        /*099c*/ 	.word	0x0000a640
        /*09a0*/ 	.word	0x00000000
        /*09a4*/ 	.word	0x00000000
        /*09a8*/ 	.short	0x010a
        /*09aa*/ 	.byte	0xff
	.zero		1


	//   ....[138]....
        /*09ac*/ 	.word	0x0000a6a0
        /*09b0*/ 	.word	0x00000000
        /*09b4*/ 	.word	0x00000000
        /*09b8*/ 	.short	0x010a
        /*09ba*/ 	.byte	0xff
	.zero		1


	//   ....[139]....
        /*09bc*/ 	.word	0x0000a700
        /*09c0*/ 	.word	0x00000000
        /*09c4*/ 	.word	0x00000000
        /*09c8*/ 	.short	0x010a
        /*09ca*/ 	.byte	0xff
	.zero		1


	//   ....[140]....
        /*09cc*/ 	.word	0x0000a760
        /*09d0*/ 	.word	0x00000000
        /*09d4*/ 	.word	0x00000000
        /*09d8*/ 	.short	0x010a
        /*09da*/ 	.byte	0xff
	.zero		1


	//   ....[141]....
        /*09dc*/ 	.word	0x0000a7c0
        /*09e0*/ 	.word	0x00000000
        /*09e4*/ 	.word	0x00000000
        /*09e8*/ 	.short	0x010a
        /*09ea*/ 	.byte	0xff
	.zero		1


	//   ....[142]....
        /*09ec*/ 	.word	0x0000a820
        /*09f0*/ 	.word	0x00000000
        /*09f4*/ 	.word	0x00000000
        /*09f8*/ 	.short	0x010a
        /*09fa*/ 	.byte	0xff
	.zero		1


	//   ....[143]....
        /*09fc*/ 	.word	0x0000a880
        /*0a00*/ 	.word	0x00000000
        /*0a04*/ 	.word	0x00000000
        /*0a08*/ 	.short	0x010a
        /*0a0a*/ 	.byte	0xff
	.zero		1


	//   ....[144]....
        /*0a0c*/ 	.word	0x0000a8e0
        /*0a10*/ 	.word	0x00000000
        /*0a14*/ 	.word	0x00000000
        /*0a18*/ 	.short	0x010a
        /*0a1a*/ 	.byte	0xff
	.zero		1


	//   ....[145]....
        /*0a1c*/ 	.word	0x0000a940
        /*0a20*/ 	.word	0x00000000
        /*0a24*/ 	.word	0x00000000
        /*0a28*/ 	.short	0x010a
        /*0a2a*/ 	.byte	0xff
	.zero		1


	//   ....[146]....
        /*0a2c*/ 	.word	0x0000a9a0
        /*0a30*/ 	.word	0x00000000
        /*0a34*/ 	.word	0x00000000
        /*0a38*/ 	.short	0x010a
        /*0a3a*/ 	.byte	0xff
	.zero		1


	//   ....[147]....
        /*0a3c*/ 	.word	0x0000aa00
        /*0a40*/ 	.word	0x00000000
        /*0a44*/ 	.word	0x00000000
        /*0a48*/ 	.short	0x010a
        /*0a4a*/ 	.byte	0xff
	.zero		1


	//   ....[148]....
        /*0a4c*/ 	.word	0x0000aa60
        /*0a50*/ 	.word	0x00000000
        /*0a54*/ 	.word	0x00000000
        /*0a58*/ 	.short	0x010a
        /*0a5a*/ 	.byte	0xff
	.zero		1


	//   ....[149]....
        /*0a5c*/ 	.word	0x0000aac0
        /*0a60*/ 	.word	0x00000000
        /*0a64*/ 	.word	0x00000000
        /*0a68*/ 	.short	0x010a
        /*0a6a*/ 	.byte	0xff
	.zero		1


	//   ....[150]....
        /*0a6c*/ 	.word	0x0000ab20
        /*0a70*/ 	.word	0x00000000
        /*0a74*/ 	.word	0x00000000
        /*0a78*/ 	.short	0x010a
        /*0a7a*/ 	.byte	0xff
	.zero		1


	//   ....[151]....
        /*0a7c*/ 	.word	0x0000ab80
        /*0a80*/ 	.word	0x00000004
        /*0a84*/ 	.word	0x00000158
        /*0a88*/ 	.short	0x010a
        /*0a8a*/ 	.byte	0xff
	.zero		1


	//   ....[152]....
        /*0a8c*/ 	.word	0x0000abe0
        /*0a90*/ 	.word	0x00000004
        /*0a94*/ 	.word	0x00000150
        /*0a98*/ 	.short	0x010a
        /*0a9a*/ 	.byte	0xff
	.zero		1


	//   ....[153]....
        /*0a9c*/ 	.word	0x0000ac40
        /*0aa0*/ 	.word	0x00000005
        /*0aa4*/ 	.word	0x00000008
        /*0aa8*/ 	.short	0x010a
        /*0aaa*/ 	.byte	0xff
	.zero		1


	//   ....[154]....
        /*0aac*/ 	.word	0x0000ad20
        /*0ab0*/ 	.word	0x00000003
        /*0ab4*/ 	.word	0x00000008
        /*0ab8*/ 	.short	0x010a
        /*0aba*/ 	.byte	0xff
	.zero		1


	//   ....[155]....
        /*0abc*/ 	.word	0x0000ad80
        /*0ac0*/ 	.word	0x00000004
        /*0ac4*/ 	.word	0x00000150
        /*0ac8*/ 	.short	0x010a
        /*0aca*/ 	.byte	0xff
	.zero		1


	//   ....[156]....
        /*0acc*/ 	.word	0x0000ade0
        /*0ad0*/ 	.word	0x00000004
        /*0ad4*/ 	.word	0x00000170
        /*0ad8*/ 	.short	0x010a
        /*0ada*/ 	.byte	0xff
	.zero		1


	//   ....[157]....
        /*0adc*/ 	.word	0x0000ae40
        /*0ae0*/ 	.word	0x00000004
        /*0ae4*/ 	.word	0x00000000
        /*0ae8*/ 	.short	0x010a
        /*0aea*/ 	.byte	0xff
	.zero		1


	//   ....[158]....
        /*0aec*/ 	.word	0x0000aea0
        /*0af0*/ 	.word	0x00000000
        /*0af4*/ 	.word	0x00000000
        /*0af8*/ 	.short	0x010a
        /*0afa*/ 	.byte	0xff
	.zero		1


	//   ....[159]....
        /*0afc*/ 	.word	0x0000af00
        /*0b00*/ 	.word	0x00000000
        /*0b04*/ 	.word	0x00000180
        /*0b08*/ 	.short	0x010a
        /*0b0a*/ 	.byte	0xff
	.zero		1


	//   ....[160]....
        /*0b0c*/ 	.word	0x0000af60
        /*0b10*/ 	.word	0x00000002
        /*0b14*/ 	.word	0x00000150
        /*0b18*/ 	.short	0x010a
        /*0b1a*/ 	.byte	0xff
	.zero		1


	//   ....[161]....
        /*0b1c*/ 	.word	0x0000afc0
        /*0b20*/ 	.word	0x00000002
        /*0b24*/ 	.word	0x00000148
        /*0b28*/ 	.short	0x010a
        /*0b2a*/ 	.byte	0xff
	.zero		1


	//   ....[162]....
        /*0b2c*/ 	.word	0x0000b020
        /*0b30*/ 	.word	0x00000003
        /*0b34*/ 	.word	0x00000120
        /*0b38*/ 	.short	0x010a
        /*0b3a*/ 	.byte	0xff
	.zero		1


	//   ....[163]....
        /*0b3c*/ 	.word	0x0000b080
        /*0b40*/ 	.word	0x00000003
        /*0b44*/ 	.word	0x00000128
        /*0b48*/ 	.short	0x010a
        /*0b4a*/ 	.byte	0xff
	.zero		1


	//   ....[164]....
        /*0b4c*/ 	.word	0x0000b0e0
        /*0b50*/ 	.word	0x00000003
        /*0b54*/ 	.word	0x00000130
        /*0b58*/ 	.short	0x010a
        /*0b5a*/ 	.byte	0xff
	.zero		1


	//   ....[165]....
        /*0b5c*/ 	.word	0x0000b140
        /*0b60*/ 	.word	0x00000003
        /*0b64*/ 	.word	0x00000138
        /*0b68*/ 	.short	0x010a
        /*0b6a*/ 	.byte	0xff
	.zero		1


	//   ....[166]....
        /*0b6c*/ 	.word	0x0000b1a0
        /*0b70*/ 	.word	0x00000000
        /*0b74*/ 	.word	0x00000120
        /*0b78*/ 	.short	0x010a
        /*0b7a*/ 	.byte	0xff
	.zero		1


	//   ....[167]....
        /*0b7c*/ 	.word	0x0000b200
        /*0b80*/ 	.word	0x00000000
        /*0b84*/ 	.word	0x00000128
        /*0b88*/ 	.short	0x010a
        /*0b8a*/ 	.byte	0xff
	.zero		1


	//   ....[168]....
        /*0b8c*/ 	.word	0x0000b260
        /*0b90*/ 	.word	0x00000000
        /*0b94*/ 	.word	0x00000130
        /*0b98*/ 	.short	0x010a
        /*0b9a*/ 	.byte	0xff
	.zero		1


	//   ....[169]....
        /*0b9c*/ 	.word	0x0000b2c0
        /*0ba0*/ 	.word	0x00000000
        /*0ba4*/ 	.word	0x00000150
        /*0ba8*/ 	.short	0x010a
        /*0baa*/ 	.byte	0xff
	.zero		1


	//   ....[170]....
        /*0bac*/ 	.word	0x0000b320
        /*0bb0*/ 	.word	0x00000002
        /*0bb4*/ 	.word	0x00000100
        /*0bb8*/ 	.short	0x010a
        /*0bba*/ 	.byte	0xff
	.zero		1


	//   ....[171]....
        /*0bbc*/ 	.word	0x0000b370
        /*0bc0*/ 	.word	0x00000069
        /*0bc4*/ 	.word	0x00000160
        /*0bc8*/ 	.short	0x010a
        /*0bca*/ 	.byte	0xff
	.zero		1


	//   ....[172]....
        /*0bcc*/ 	.word	0x0000b3c0
        /*0bd0*/ 	.word	0x00000003
        /*0bd4*/ 	.word	0x00000100
        /*0bd8*/ 	.short	0x010a
        /*0bda*/ 	.byte	0xff
	.zero		1


	//   ....[173]....
        /*0bdc*/ 	.word	0x0000b410
        /*0be0*/ 	.word	0x00000046
        /*0be4*/ 	.word	0x00000100
        /*0be8*/ 	.short	0x010a
        /*0bea*/ 	.byte	0xff
	.zero		1


	//   ....[174]....
        /*0bec*/ 	.word	0x0000b460
        /*0bf0*/ 	.word	0x00000045
        /*0bf4*/ 	.word	0x00000100
        /*0bf8*/ 	.short	0x010a
        /*0bfa*/ 	.byte	0xff
	.zero		1


	//----- nvinfo : EIATTR_NUM_MBARRIERS
	.align		4
.L_47:
        /*0bfc*/ 	.byte	0x03, 0x38
        /*0bfe*/ 	.short	0x0031


	//----- nvinfo : EIATTR_EXIT_INSTR_OFFSETS
	.align		4
        /*0c00*/ 	.byte	0x04, 0x1c
        /*0c02*/ 	.short	(.L_49 - .L_48)


	//   ....[0]....
.L_48:
        /*0c04*/ 	.word	0x00003650


	//   ....[1]....
        /*0c08*/ 	.word	0x00003900


	//   ....[2]....
        /*0c0c*/ 	.word	0x00003960


	//   ....[3]....
        /*0c10*/ 	.word	0x00004b00


	//   ....[4]....
        /*0c14*/ 	.word	0x00005dd0


	//   ....[5]....
        /*0c18*/ 	.word	0x00005e10


	//   ....[6]....
        /*0c1c*/ 	.word	0x0000a370


	//   ....[7]....
        /*0c20*/ 	.word	0x0000a3f0


	//   ....[8]....
        /*0c24*/ 	.word	0x0000a420


	//   ....[9]....
        /*0c28*/ 	.word	0x0000a4a0


	//----- nvinfo : EIATTR_MAX_THREADS
	.align		4
.L_49:
        /*0c2c*/ 	.byte	0x04, 0x05
        /*0c2e*/ 	.short	(.L_51 - .L_50)
.L_50:
        /*0c30*/ 	.word	0x00000100
        /*0c34*/ 	.word	0x00000001
        /*0c38*/ 	.word	0x00000001


	//----- nvinfo : EIATTR_CRS_STACK_SIZE
	.align		4
.L_51:
        /*0c3c*/ 	.byte	0x04, 0x1e
        /*0c3e*/ 	.short	(.L_53 - .L_52)
.L_52:
        /*0c40*/ 	.word	0x00000000


	//----- nvinfo : EIATTR_CBANK_PARAM_SIZE
	.align		4
.L_53:
        /*0c44*/ 	.byte	0x03, 0x19
        /*0c46*/ 	.short	0x0800


	//----- nvinfo : EIATTR_PARAM_CBANK
	.align		4
        /*0c48*/ 	.byte	0x04, 0x0a
        /*0c4a*/ 	.short	(.L_55 - .L_54)
	.align		4
.L_54:
        /*0c4c*/ 	.word	index@(.nv.constant0._ZN7cutlass13device_kernelINS_4conv6kernel13ConvUniversalINS1_16ConvProblemShapeILNS1_8OperatorE1ELi2EEENS1_10collective14CollectiveConvINS1_47MainloopSm100TmaUmmaWarpSpecializedImplicitGemmILS5_1ELi16ELi2ELi1ELi2EN4cute5tupleIJNSA_1CILi2EEENSC_ILi1EEESE_EEEEENSB_IJNSC_ILi256EEENSC_ILi128EEENSB_IJNSC_ILi32EEEEEEEEENS_10bfloat16_tESM_NSA_8TiledMMAINSA_8MMA_AtomIJNSA_26SM100_MMA_F16BF16_2x1SM_SSISM_SM_fLi256ELi128ELNSA_4UMMA5MajorE0ELSR_1ELNSQ_7ScaleInE0ELSS_0EEEEEENSA_6LayoutINSB_IJSE_SE_SE_EEENSB_IJNSC_ILi0EEESX_SX_EEEEENSB_IJNSA_10UnderscoreES10_S10_EEEEENS7_6detail27Sm100ImplicitGemmTileTraitsINSA_25SM100_TMA_2SM_LOAD_IM2COLENSA_14ComposedLayoutINSA_7SwizzleILi2ELi4ELi3EEENSA_18smem_ptr_flag_bitsILi16EEENSV_INSB_IJNSC_ILi8EEESJ_EEENSB_IJSJ_SE_EEEEEEEvEENS14_INSA_18SM100_TMA_2SM_LOADENS16_INS17_ILi3ELi4ELi3EEES1A_NSV_INSB_IJNSC_ILi64EEES1B_EEENSB_IJSE_S1J_EEEEEEEvEEEENS_8epilogue10collective18CollectiveEpilogueINS1Q_23Sm100TmaWarpSpecializedILi4ELi2ELi32ELb1ELb0EEEJNSB_IJSI_SI_SK_EEENSB_IJNSV_ISI_SE_EENSV_ISJ_SE_EEEEESM_NSB_IJNSB_IJlllEEESE_SX_EEESM_S20_NS1Q_6fusion15FusionCallbacksIS1U_NS21_17LinearCombinationISM_fSM_fLNS_15FloatRoundStyleE2EEES1V_S1Y_JEEENSA_5SM1004TMEM4LOAD26SM100_TMEM_LOAD_32dp32b32xENSA_20SM90_TMA_LOAD_IM2COLES1F_NSA_39AutoVectorizingCopyWithAssumedAlignmentILi128EEENSA_21SM90_TMA_STORE_IM2COLES1F_S2D_S2D_EEEvvEEEEvNT_6ParamsE)
        /*0c50*/ 	.short	0x0380
        /*0c52*/ 	.short	0x0800


	//----- nvinfo : EIATTR_SW_WAR
	.align		4
.L_55:
        /*0c54*/ 	.byte	0x04, 0x36
        /*0c56*/ 	.short	(.L_57 - .L_56)
.L_56:
        /*0c58*/ 	.word	0x00000008
.L_57:


//--------------------- .nv.callgraph             --------------------------
	.section	.nv.callgraph,"",@"SHT_CUDA_CALLGRAPH"
	.align	4
	.sectionentsize	8
	.align		4
        /*0000*/ 	.word	0x00000000
	.align		4
        /*0004*/ 	.word	0xffffffff
	.align		4
        /*0008*/ 	.word	index@(_ZN7cutlass13device_kernelINS_4conv6kernel13ConvUniversalINS1_16ConvProblemShapeILNS1_8OperatorE1ELi2EEENS1_10collective14CollectiveConvINS1_47MainloopSm100TmaUmmaWarpSpecializedImplicitGemmILS5_1ELi16ELi2ELi1ELi2EN4cute5tupleIJNSA_1CILi2EEENSC_ILi1EEESE_EEEEENSB_IJNSC_ILi256EEENSC_ILi128EEENSB_IJNSC_ILi32EEEEEEEEENS_10bfloat16_tESM_NSA_8TiledMMAINSA_8MMA_AtomIJNSA_26SM100_MMA_F16BF16_2x1SM_SSISM_SM_fLi256ELi128ELNSA_4UMMA5MajorE0ELSR_1ELNSQ_7ScaleInE0ELSS_0EEEEEENSA_6LayoutINSB_IJSE_SE_SE_EEENSB_IJNSC_ILi0EEESX_SX_EEEEENSB_IJNSA_10UnderscoreES10_S10_EEEEENS7_6detail27Sm100ImplicitGemmTileTraitsINSA_25SM100_TMA_2SM_LOAD_IM2COLENSA_14ComposedLayoutINSA_7SwizzleILi2ELi4ELi3EEENSA_18smem_ptr_flag_bitsILi16EEENSV_INSB_IJNSC_ILi8EEESJ_EEENSB_IJSJ_SE_EEEEEEEvEENS14_INSA_18SM100_TMA_2SM_LOADENS16_INS17_ILi3ELi4ELi3EEES1A_NSV_INSB_IJNSC_ILi64EEES1B_EEENSB_IJSE_S1J_EEEEEEEvEEEENS_8epilogue10collective18CollectiveEpilogueINS1Q_23Sm100TmaWarpSpecializedILi4ELi2ELi32ELb1ELb0EEEJNSB_IJSI_SI_SK_EEENSB_IJNSV_ISI_SE_EENSV_ISJ_SE_EEEEESM_NSB_IJNSB_IJlllEEESE_SX_EEESM_S20_NS1Q_6fusion15FusionCallbacksIS1U_NS21_17LinearCombinationISM_fSM_fLNS_15FloatRoundStyleE2EEES1V_S1Y_JEEENSA_5SM1004TMEM4LOAD26SM100_TMEM_LOAD_32dp32b32xENSA_20SM90_TMA_LOAD_IM2COLES1F_NSA_39AutoVectorizingCopyWithAssumedAlignmentILi128EEENSA_21SM90_TMA_STORE_IM2COLES1F_S2D_S2D_EEEvvEEEEvNT_6ParamsE)
	.align		4
        /*000c*/ 	.word	index@(__assertfail)
	.align		4
        /*0010*/ 	.word	0x00000000
	.align		4
        /*0014*/ 	.word	0xfffffffe
	.align		4
        /*0018*/ 	.word	0x00000000
	.align		4
        /*001c*/ 	.word	0xfffffffd
	.align		4
        /*0020*/ 	.word	0x00000000
	.align		4
        /*0024*/ 	.word	0xfffffffc


//--------------------- .nv.constant4             --------------------------
	.section	.nv.constant4,"a",@progbits
	.align	8
	.align		8
.nv.constant4:
        /*0000*/ 	.dword	__assertfail
	.align		8
        /*0008*/ 	.dword	__unnamed_1
	.align		8
        /*0010*/ 	.dword	__unnamed_2
	.align		8
        /*0018*/ 	.dword	_ZN39_INTERNAL_0a581218_4_k_cu_3e89966a_32404cuda3std3__45__cpo5beginE
	.align		8
        /*0020*/ 	.dword	_ZN39_INTERNAL_0a581218_4_k_cu_3e89966a_32404cuda3std3__45__cpo3endE
	.align		8
        /*0028*/ 	.dword	_ZN39_INTERNAL_0a581218_4_k_cu_3e89966a_32404cuda3std3__45__cpo6cbeginE
	.align		8
        /*0030*/ 	.dword	_ZN39_INTERNAL_0a581218_4_k_cu_3e89966a_32404cuda3std3__45__cpo4cendE
	.align		8
        /*0038*/ 	.dword	_ZN39_INTERNAL_0a581218_4_k_cu_3e89966a_32404cuda3std3__441_GLOBAL__N__0a581218_4_k_cu_3e89966a_32406ignoreE
	.align		8
        /*0040*/ 	.dword	_ZN39_INTERNAL_0a581218_4_k_cu_3e89966a_32404cuda3std3__419piecewise_constructE
	.align		8
        /*0048*/ 	.dword	_ZN39_INTERNAL_0a581218_4_k_cu_3e89966a_32404cuda3std3__48in_placeE
	.align		8
        /*0050*/ 	.dword	_ZN39_INTERNAL_0a581218_4_k_cu_3e89966a_32404cuda3std6ranges3__45__cpo4swapE
	.align		8
        /*0058*/ 	.dword	_ZN39_INTERNAL_0a581218_4_k_cu_3e89966a_32404cuda3std6ranges3__45__cpo9iter_moveE
	.align		8
        /*0060*/ 	.dword	_ZN39_INTERNAL_0a581218_4_k_cu_3e89966a_32404cute7productE
	.align		8
        /*0068*/ 	.dword	_ZN39_INTERNAL_0a581218_4_k_cu_3e89966a_32404cute1_E
	.align		8
        /*0070*/ 	.dword	$str$27
	.align		8
        /*0078*/ 	.dword	$str$28
	.align		8
        /*0080*/ 	.dword	$str$29
	.align		8
        /*0088*/ 	.dword	$str$30


//--------------------- .text._ZN7cutlass13device_kernelINS_4conv6kernel13ConvUniversalINS1_16ConvProblemShapeILNS1_8OperatorE1ELi2EEENS1_10collective14CollectiveConvINS1_47MainloopSm100TmaUmmaWarpSpecializedImplicitGemmILS5_1ELi16ELi2ELi1ELi2EN4cute5tupleIJNSA_1CILi2EEENSC_ILi1EEESE_EEEEENSB_IJNSC_ILi256EEENSC_ILi128EEENSB_IJNSC_ILi32EEEEEEEEENS_10bfloat16_tESM_NSA_8TiledMMAINSA_8MMA_AtomIJNSA_26SM100_MMA_F16BF16_2x1SM_SSISM_SM_fLi256ELi128ELNSA_4UMMA5MajorE0ELSR_1ELNSQ_7ScaleInE0ELSS_0EEEEEENSA_6LayoutINSB_IJSE_SE_SE_EEENSB_IJNSC_ILi0EEESX_SX_EEEEENSB_IJNSA_10UnderscoreES10_S10_EEEEENS7_6detail27Sm100ImplicitGemmTileTraitsINSA_25SM100_TMA_2SM_LOAD_IM2COLENSA_14ComposedLayoutINSA_7SwizzleILi2ELi4ELi3EEENSA_18smem_ptr_flag_bitsILi16EEENSV_INSB_IJNSC_ILi8EEESJ_EEENSB_IJSJ_SE_EEEEEEEvEENS14_INSA_18SM100_TMA_2SM_LOADENS16_INS17_ILi3ELi4ELi3EEES1A_NSV_INSB_IJNSC_ILi64EEES1B_EEENSB_IJSE_S1J_EEEEEEEvEEEENS_8epilogue10collective18CollectiveEpilogueINS1Q_23Sm100TmaWarpSpecializedILi4ELi2ELi32ELb1ELb0EEEJNSB_IJSI_SI_SK_EEENSB_IJNSV_ISI_SE_EENSV_ISJ_SE_EEEEESM_NSB_IJNSB_IJlllEEESE_SX_EEESM_S20_NS1Q_6fusion15FusionCallbacksIS1U_NS21_17LinearCombinationISM_fSM_fLNS_15FloatRoundStyleE2EEES1V_S1Y_JEEENSA_5SM1004TMEM4LOAD26SM100_TMEM_LOAD_32dp32b32xENSA_20SM90_TMA_LOAD_IM2COLES1F_NSA_39AutoVectorizingCopyWithAssumedAlignmentILi128EEENSA_21SM90_TMA_STORE_IM2COLES1F_S2D_S2D_EEEvvEEEEvNT_6ParamsE --------------------------
	.section	.text._ZN7cutlass13device_kernelINS_4conv6kernel13ConvUniversalINS1_16ConvProblemShapeILNS1_8OperatorE1ELi2EEENS1_10collective14CollectiveConvINS1_47MainloopSm100TmaUmmaWarpSpecializedImplicitGemmILS5_1ELi16ELi2ELi1ELi2EN4cute5tupleIJNSA_1CILi2EEENSC_ILi1EEESE_EEEEENSB_IJNSC_ILi256EEENSC_ILi128EEENSB_IJNSC_ILi32EEEEEEEEENS_10bfloat16_tESM_NSA_8TiledMMAINSA_8MMA_AtomIJNSA_26SM100_MMA_F16BF16_2x1SM_SSISM_SM_fLi256ELi128ELNSA_4UMMA5MajorE0ELSR_1ELNSQ_7ScaleInE0ELSS_0EEEEEENSA_6LayoutINSB_IJSE_SE_SE_EEENSB_IJNSC_ILi0EEESX_SX_EEEEENSB_IJNSA_10UnderscoreES10_S10_EEEEENS7_6detail27Sm100ImplicitGemmTileTraitsINSA_25SM100_TMA_2SM_LOAD_IM2COLENSA_14ComposedLayoutINSA_7SwizzleILi2ELi4ELi3EEENSA_18smem_ptr_flag_bitsILi16EEENSV_INSB_IJNSC_ILi8EEESJ_EEENSB_IJSJ_SE_EEEEEEEvEENS14_INSA_18SM100_TMA_2SM_LOADENS16_INS17_ILi3ELi4ELi3EEES1A_NSV_INSB_IJNSC_ILi64EEES1B_EEENSB_IJSE_S1J_EEEEEEEvEEEENS_8epilogue10collective18CollectiveEpilogueINS1Q_23Sm100TmaWarpSpecializedILi4ELi2ELi32ELb1ELb0EEEJNSB_IJSI_SI_SK_EEENSB_IJNSV_ISI_SE_EENSV_ISJ_SE_EEEEESM_NSB_IJNSB_IJlllEEESE_SX_EEESM_S20_NS1Q_6fusion15FusionCallbacksIS1U_NS21_17LinearCombinationISM_fSM_fLNS_15FloatRoundStyleE2EEES1V_S1Y_JEEENSA_5SM1004TMEM4LOAD26SM100_TMEM_LOAD_32dp32b32xENSA_20SM90_TMA_LOAD_IM2COLES1F_NSA_39AutoVectorizingCopyWithAssumedAlignmentILi128EEENSA_21SM90_TMA_STORE_IM2COLES1F_S2D_S2D_EEEvvEEEEvNT_6ParamsE,"ax",@progbits
	.align	128
.text._ZN7cutlass13device_kernelINS_4conv6kernel13ConvUniversalINS1_16ConvProblemShapeILNS1_8OperatorE1ELi2EEENS1_10collective14CollectiveConvINS1_47MainloopSm100TmaUmmaWarpSpecializedImplicitGemmILS5_1ELi16ELi2ELi1ELi2EN4cute5tupleIJNSA_1CILi2EEENSC_ILi1EEESE_EEEEENSB_IJNSC_ILi256EEENSC_ILi128EEENSB_IJNSC_ILi32EEEEEEEEENS_10bfloat16_tESM_NSA_8TiledMMAINSA_8MMA_AtomIJNSA_26SM100_MMA_F16BF16_2x1SM_SSISM_SM_fLi256ELi128ELNSA_4UMMA5MajorE0ELSR_1ELNSQ_7ScaleInE0ELSS_0EEEEEENSA_6LayoutINSB_IJSE_SE_SE_EEENSB_IJNSC_ILi0EEESX_SX_EEEEENSB_IJNSA_10UnderscoreES10_S10_EEEEENS7_6detail27Sm100ImplicitGemmTileTraitsINSA_25SM100_TMA_2SM_LOAD_IM2COLENSA_14ComposedLayoutINSA_7SwizzleILi2ELi4ELi3EEENSA_18smem_ptr_flag_bitsILi16EEENSV_INSB_IJNSC_ILi8EEESJ_EEENSB_IJSJ_SE_EEEEEEEvEENS14_INSA_18SM100_TMA_2SM_LOADENS16_INS17_ILi3ELi4ELi3EEES1A_NSV_INSB_IJNSC_ILi64EEES1B_EEENSB_IJSE_S1J_EEEEEEEvEEEENS_8epilogue10collective18CollectiveEpilogueINS1Q_23Sm100TmaWarpSpecializedILi4ELi2ELi32ELb1ELb0EEEJNSB_IJSI_SI_SK_EEENSB_IJNSV_ISI_SE_EENSV_ISJ_SE_EEEEESM_NSB_IJNSB_IJlllEEESE_SX_EEESM_S20_NS1Q_6fusion15FusionCallbacksIS1U_NS21_17LinearCombinationISM_fSM_fLNS_15FloatRoundStyleE2EEES1V_S1Y_JEEENSA_5SM1004TMEM4LOAD26SM100_TMEM_LOAD_32dp32b32xENSA_20SM90_TMA_LOAD_IM2COLES1F_NSA_39AutoVectorizingCopyWithAssumedAlignmentILi128EEENSA_21SM90_TMA_STORE_IM2COLES1F_S2D_S2D_EEEvvEEEEvNT_6ParamsE:
        .type           _ZN7cutlass13device_kernelINS_4conv6kernel13ConvUniversalINS1_16ConvProblemShapeILNS1_8OperatorE1ELi2EEENS1_10collective14CollectiveConvINS1_47MainloopSm100TmaUmmaWarpSpecializedImplicitGemmILS5_1ELi16ELi2ELi1ELi2EN4cute5tupleIJNSA_1CILi2EEENSC_ILi1EEESE_EEEEENSB_IJNSC_ILi256EEENSC_ILi128EEENSB_IJNSC_ILi32EEEEEEEEENS_10bfloat16_tESM_NSA_8TiledMMAINSA_8MMA_AtomIJNSA_26SM100_MMA_F16BF16_2x1SM_SSISM_SM_fLi256ELi128ELNSA_4UMMA5MajorE0ELSR_1ELNSQ_7ScaleInE0ELSS_0EEEEEENSA_6LayoutINSB_IJSE_SE_SE_EEENSB_IJNSC_ILi0EEESX_SX_EEEEENSB_IJNSA_10UnderscoreES10_S10_EEEEENS7_6detail27Sm100ImplicitGemmTileTraitsINSA_25SM100_TMA_2SM_LOAD_IM2COLENSA_14ComposedLayoutINSA_7SwizzleILi2ELi4ELi3EEENSA_18smem_ptr_flag_bitsILi16EEENSV_INSB_IJNSC_ILi8EEESJ_EEENSB_IJSJ_SE_EEEEEEEvEENS14_INSA_18SM100_TMA_2SM_LOADENS16_INS17_ILi3ELi4ELi3EEES1A_NSV_INSB_IJNSC_ILi64EEES1B_EEENSB_IJSE_S1J_EEEEEEEvEEEENS_8epilogue10collective18CollectiveEpilogueINS1Q_23Sm100TmaWarpSpecializedILi4ELi2ELi32ELb1ELb0EEEJNSB_IJSI_SI_SK_EEENSB_IJNSV_ISI_SE_EENSV_ISJ_SE_EEEEESM_NSB_IJNSB_IJlllEEESE_SX_EEESM_S20_NS1Q_6fusion15FusionCallbacksIS1U_NS21_17LinearCombinationISM_fSM_fLNS_15FloatRoundStyleE2EEES1V_S1Y_JEEENSA_5SM1004TMEM4LOAD26SM100_TMEM_LOAD_32dp32b32xENSA_20SM90_TMA_LOAD_IM2COLES1F_NSA_39AutoVectorizingCopyWithAssumedAlignmentILi128EEENSA_21SM90_TMA_STORE_IM2COLES1F_S2D_S2D_EEEvvEEEEvNT_6ParamsE,@function
        .size           _ZN7cutlass13device_kernelINS_4conv6kernel13ConvUniversalINS1_16ConvProblemShapeILNS1_8OperatorE1ELi2EEENS1_10collective14CollectiveConvINS1_47MainloopSm100TmaUmmaWarpSpecializedImplicitGemmILS5_1ELi16ELi2ELi1ELi2EN4cute5tupleIJNSA_1CILi2EEENSC_ILi1EEESE_EEEEENSB_IJNSC_ILi256EEENSC_ILi128EEENSB_IJNSC_ILi32EEEEEEEEENS_10bfloat16_tESM_NSA_8TiledMMAINSA_8MMA_AtomIJNSA_26SM100_MMA_F16BF16_2x1SM_SSISM_SM_fLi256ELi128ELNSA_4UMMA5MajorE0ELSR_1ELNSQ_7ScaleInE0ELSS_0EEEEEENSA_6LayoutINSB_IJSE_SE_SE_EEENSB_IJNSC_ILi0EEESX_SX_EEEEENSB_IJNSA_10UnderscoreES10_S10_EEEEENS7_6detail27Sm100ImplicitGemmTileTraitsINSA_25SM100_TMA_2SM_LOAD_IM2COLENSA_14ComposedLayoutINSA_7SwizzleILi2ELi4ELi3EEENSA_18smem_ptr_flag_bitsILi16EEENSV_INSB_IJNSC_ILi8EEESJ_EEENSB_IJSJ_SE_EEEEEEEvEENS14_INSA_18SM100_TMA_2SM_LOADENS16_INS17_ILi3ELi4ELi3EEES1A_NSV_INSB_IJNSC_ILi64EEES1B_EEENSB_IJSE_S1J_EEEEEEEvEEEENS_8epilogue10collective18CollectiveEpilogueINS1Q_23Sm100TmaWarpSpecializedILi4ELi2ELi32ELb1ELb0EEEJNSB_IJSI_SI_SK_EEENSB_IJNSV_ISI_SE_EENSV_ISJ_SE_EEEEESM_NSB_IJNSB_IJlllEEESE_SX_EEESM_S20_NS1Q_6fusion15FusionCallbacksIS1U_NS21_17LinearCombinationISM_fSM_fLNS_15FloatRoundStyleE2EEES1V_S1Y_JEEENSA_5SM1004TMEM4LOAD26SM100_TMEM_LOAD_32dp32b32xENSA_20SM90_TMA_LOAD_IM2COLES1F_NSA_39AutoVectorizingCopyWithAssumedAlignmentILi128EEENSA_21SM90_TMA_STORE_IM2COLES1F_S2D_S2D_EEEvvEEEEvNT_6ParamsE,(.L_x_224 - _ZN7cutlass13device_kernelINS_4conv6kernel13ConvUniversalINS1_16ConvProblemShapeILNS1_8OperatorE1ELi2EEENS1_10collective14CollectiveConvINS1_47MainloopSm100TmaUmmaWarpSpecializedImplicitGemmILS5_1ELi16ELi2ELi1ELi2EN4cute5tupleIJNSA_1CILi2EEENSC_ILi1EEESE_EEEEENSB_IJNSC_ILi256EEENSC_ILi128EEENSB_IJNSC_ILi32EEEEEEEEENS_10bfloat16_tESM_NSA_8TiledMMAINSA_8MMA_AtomIJNSA_26SM100_MMA_F16BF16_2x1SM_SSISM_SM_fLi256ELi128ELNSA_4UMMA5MajorE0ELSR_1ELNSQ_7ScaleInE0ELSS_0EEEEEENSA_6LayoutINSB_IJSE_SE_SE_EEENSB_IJNSC_ILi0EEESX_SX_EEEEENSB_IJNSA_10UnderscoreES10_S10_EEEEENS7_6detail27Sm100ImplicitGemmTileTraitsINSA_25SM100_TMA_2SM_LOAD_IM2COLENSA_14ComposedLayoutINSA_7SwizzleILi2ELi4ELi3EEENSA_18smem_ptr_flag_bitsILi16EEENSV_INSB_IJNSC_ILi8EEESJ_EEENSB_IJSJ_SE_EEEEEEEvEENS14_INSA_18SM100_TMA_2SM_LOADENS16_INS17_ILi3ELi4ELi3EEES1A_NSV_INSB_IJNSC_ILi64EEES1B_EEENSB_IJSE_S1J_EEEEEEEvEEEENS_8epilogue10collective18CollectiveEpilogueINS1Q_23Sm100TmaWarpSpecializedILi4ELi2ELi32ELb1ELb0EEEJNSB_IJSI_SI_SK_EEENSB_IJNSV_ISI_SE_EENSV_ISJ_SE_EEEEESM_NSB_IJNSB_IJlllEEESE_SX_EEESM_S20_NS1Q_6fusion15FusionCallbacksIS1U_NS21_17LinearCombinationISM_fSM_fLNS_15FloatRoundStyleE2EEES1V_S1Y_JEEENSA_5SM1004TMEM4LOAD26SM100_TMEM_LOAD_32dp32b32xENSA_20SM90_TMA_LOAD_IM2COLES1F_NSA_39AutoVectorizingCopyWithAssumedAlignmentILi128EEENSA_21SM90_TMA_STORE_IM2COLES1F_S2D_S2D_EEEvvEEEEvNT_6ParamsE)
        .other          _ZN7cutlass13device_kernelINS_4conv6kernel13ConvUniversalINS1_16ConvProblemShapeILNS1_8OperatorE1ELi2EEENS1_10collective14CollectiveConvINS1_47MainloopSm100TmaUmmaWarpSpecializedImplicitGemmILS5_1ELi16ELi2ELi1ELi2EN4cute5tupleIJNSA_1CILi2EEENSC_ILi1EEESE_EEEEENSB_IJNSC_ILi256EEENSC_ILi128EEENSB_IJNSC_ILi32EEEEEEEEENS_10bfloat16_tESM_NSA_8TiledMMAINSA_8MMA_AtomIJNSA_26SM100_MMA_F16BF16_2x1SM_SSISM_SM_fLi256ELi128ELNSA_4UMMA5MajorE0ELSR_1ELNSQ_7ScaleInE0ELSS_0EEEEEENSA_6LayoutINSB_IJSE_SE_SE_EEENSB_IJNSC_ILi0EEESX_SX_EEEEENSB_IJNSA_10UnderscoreES10_S10_EEEEENS7_6detail27Sm100ImplicitGemmTileTraitsINSA_25SM100_TMA_2SM_LOAD_IM2COLENSA_14ComposedLayoutINSA_7SwizzleILi2ELi4ELi3EEENSA_18smem_ptr_flag_bitsILi16EEENSV_INSB_IJNSC_ILi8EEESJ_EEENSB_IJSJ_SE_EEEEEEEvEENS14_INSA_18SM100_TMA_2SM_LOADENS16_INS17_ILi3ELi4ELi3EEES1A_NSV_INSB_IJNSC_ILi64EEES1B_EEENSB_IJSE_S1J_EEEEEEEvEEEENS_8epilogue10collective18CollectiveEpilogueINS1Q_23Sm100TmaWarpSpecializedILi4ELi2ELi32ELb1ELb0EEEJNSB_IJSI_SI_SK_EEENSB_IJNSV_ISI_SE_EENSV_ISJ_SE_EEEEESM_NSB_IJNSB_IJlllEEESE_SX_EEESM_S20_NS1Q_6fusion15FusionCallbacksIS1U_NS21_17LinearCombinationISM_fSM_fLNS_15FloatRoundStyleE2EEES1V_S1Y_JEEENSA_5SM1004TMEM4LOAD26SM100_TMEM_LOAD_32dp32b32xENSA_20SM90_TMA_LOAD_IM2COLES1F_NSA_39AutoVectorizingCopyWithAssumedAlignmentILi128EEENSA_21SM90_TMA_STORE_IM2COLES1F_S2D_S2D_EEEvvEEEEvNT_6ParamsE,@"STO_CUDA_ENTRY STV_DEFAULT"
_ZN7cutlass13device_kernelINS_4conv6kernel13ConvUniversalINS1_16ConvProblemShapeILNS1_8OperatorE1ELi2EEENS1_10collective14CollectiveConvINS1_47MainloopSm100TmaUmmaWarpSpecializedImplicitGemmILS5_1ELi16ELi2ELi1ELi2EN4cute5tupleIJNSA_1CILi2EEENSC_ILi1EEESE_EEEEENSB_IJNSC_ILi256EEENSC_ILi128EEENSB_IJNSC_ILi32EEEEEEEEENS_10bfloat16_tESM_NSA_8TiledMMAINSA_8MMA_AtomIJNSA_26SM100_MMA_F16BF16_2x1SM_SSISM_SM_fLi256ELi128ELNSA_4UMMA5MajorE0ELSR_1ELNSQ_7ScaleInE0ELSS_0EEEEEENSA_6LayoutINSB_IJSE_SE_SE_EEENSB_IJNSC_ILi0EEESX_SX_EEEEENSB_IJNSA_10UnderscoreES10_S10_EEEEENS7_6detail27Sm100ImplicitGemmTileTraitsINSA_25SM100_TMA_2SM_LOAD_IM2COLENSA_14ComposedLayoutINSA_7SwizzleILi2ELi4ELi3EEENSA_18smem_ptr_flag_bitsILi16EEENSV_INSB_IJNSC_ILi8EEESJ_EEENSB_IJSJ_SE_EEEEEEEvEENS14_INSA_18SM100_TMA_2SM_LOADENS16_INS17_ILi3ELi4ELi3EEES1A_NSV_INSB_IJNSC_ILi64EEES1B_EEENSB_IJSE_S1J_EEEEEEEvEEEENS_8epilogue10collective18CollectiveEpilogueINS1Q_23Sm100TmaWarpSpecializedILi4ELi2ELi32ELb1ELb0EEEJNSB_IJSI_SI_SK_EEENSB_IJNSV_ISI_SE_EENSV_ISJ_SE_EEEEESM_NSB_IJNSB_IJlllEEESE_SX_EEESM_S20_NS1Q_6fusion15FusionCallbacksIS1U_NS21_17LinearCombinationISM_fSM_fLNS_15FloatRoundStyleE2EEES1V_S1Y_JEEENSA_5SM1004TMEM4LOAD26SM100_TMEM_LOAD_32dp32b32xENSA_20SM90_TMA_LOAD_IM2COLES1F_NSA_39AutoVectorizingCopyWithAssumedAlignmentILi128EEENSA_21SM90_TMA_STORE_IM2COLES1F_S2D_S2D_EEEvvEEEEvNT_6ParamsE:
[----:B------:R-:W1:Y:S01]  /*0000*/  LDC R1, c[0x0][0x37c] ;  /* 0x0000df00ff017b82 */ /* 0x000e620000000800 */
[----:B------:R-:W2:Y:S01]  /*0010*/  S2R R85, SR_TID.X ;  /* 0x0000000000557919 */ /* 0x000ea20000002100 */
[----:B------:R-:W3:Y:S06]  /*0020*/  LDCU.64 UR8, c[0x0][0x890] ;  /* 0x00011200ff0877ac */ /* 0x000eec0008000a00 */
[----:B------:R-:W4:Y:S01]  /*0030*/  S2UR UR4, SR_CgaCtaId ;  /* 0x00000000000479c3 */ /* 0x000f220000008800 */
[----:B-1----:R-:W-:Y:S01]  /*0040*/  VIADD R1, R1, 0xfffffff8 ;  /* 0xfffffff801017836 */ /* 0x002fe20000000000 */
[----:B------:R-:W-:-:S02]  /*0050*/  PRMT R87, RZ, 0x7610, R87 ;  /* 0x00007610ff577816 */ /* 0x000fc40000000057 */
[----:B------:R-:W-:Y:S02]  /*0060*/  ELECT P1, URZ, PT ;  /* 0x0000000000ff782f */ /* 0x000fe40003820000 */
[----:B------:R-:W-:Y:S01]  /*0070*/  R2UR UR48, R1 ;  /* 0x00000000013072ca */ /* 0x000fe200000e0000 */
[----:B---3--:R-:W-:-:S04]  /*0080*/  UISETP.NE.U32.AND UP0, UPT, UR8, URZ, UPT ;  /* 0x000000ff0800728c */ /* 0x008fc8000bf05070 */
[----:B------:R-:W-:Y:S02]  /*0090*/  UISETP.NE.AND.EX UP0, UPT, UR9, URZ, UPT, UP0 ;  /* 0x000000ff0900728c */ /* 0x000fe4000bf05300 */
[----:B----4-:R-:W-:Y:S02]  /*00a0*/  ULOP3.LUT UR31, UR4, 0x1, URZ, 0xc0, !UPT ;  /* 0x00000001041f7892 */ /* 0x010fe4000f8ec0ff */
[----:B------:R-:W-:Y:S01]  /*00b0*/  ULOP3.LUT UR30, UR4, 0x1, URZ, 0x3c, !UPT ;  /* 0x00000001041e7892 */ /* 0x000fe2000f8e3cff */
[----:B--2---:R-:W-:-:S05]  /*00c0*/  SHF.R.U32.HI R88, RZ, 0x5, R85 ;  /* 0x00000005ff587819 */ /* 0x004fca0000011655 */
[----:B------:R-:W1:Y:S02]  /*00d0*/  SHFL.IDX PT, R0, R88, RZ, 0x1f ;  /* 0x00001fff58007589 */ /* 0x000e6400000e0000 */
[----:B-1----:R-:W-:Y:S01]  /*00e0*/  R2UR UR18, R0 ;  /* 0x00000000001272ca */ /* 0x002fe200000e0000 */
[----:B------:R-:W-:-:S14]  /*00f0*/  BRA.U UP0, `(.L_x_0) ;  /* 0x0000000100307547 */ /* 0x000fdc000b800000 */
[----:B------:R-:W1:Y:S02]  /*0100*/  LDCU.64 UR4, c[0x0][0x888] ;  /* 0x00011100ff0477ac */ /* 0x000e640008000a00 */
[----:B-1----:R-:W-:-:S04]  /*0110*/  UISETP.NE.U32.AND UP0, UPT, UR4, URZ, UPT ;  /* 0x000000ff0400728c */ /* 0x002fc8000bf05070 */
[----:B------:R-:W-:-:S09]  /*0120*/  UISETP.NE.AND.EX UP0, UPT, UR5, URZ, UPT, UP0 ;  /* 0x000000ff0500728c */ /* 0x000fd2000bf05300 */
[----:B------:R-:W-:Y:S05]  /*0130*/  BRA.U !UP0, `(.L_x_1) ;  /* 0x0000000108147547 */ /* 0x000fea000b800000 */
[----:B------:R-:W1:Y:S01]  /*0140*/  LDC.64 R2, c[0x0][0x888] ;  /* 0x00022200ff027b82 */ /* 0x000e620000000a00 */
[----:B------:R-:W1:Y:S02]  /*0150*/  LDCU.64 UR4, c[0x0][0x358] ;  /* 0x00006b00ff0477ac */ /* 0x000e640008000a00 */
[----:B-1----:R1:W5:Y:S01]  /*0160*/  LDG.E R41, desc[UR4][R2.64] ;  /* 0x0000000402297981 */ /* 0x002362000c1e1900 */
[----:B------:R-:W-:Y:S01]  /*0170*/  HFMA2 R87, -RZ, RZ, 0, 5.9604644775390625e-08 ;  /* 0x00000001ff577431 */ /* 0x000fe200000001ff */
[----:B------:R-:W-:Y:S05]  /*0180*/  BRA `(.L_x_0) ;  /* 0x00000000000c7947 */ /* 0x000fea0003800000 */
.L_x_1:
[----:B------:R-:W1:Y:S01]  /*0190*/  LDCU UR4, c[0x0][0x880] ;  /* 0x00011000ff0477ac */ /* 0x000e620008000800 */
[----:B------:R-:W-:Y:S01]  /*01a0*/  HFMA2 R87, -RZ, RZ, 0, 5.9604644775390625e-08 ;  /* 0x00000001ff577431 */ /* 0x000fe200000001ff */
[----:B-1----:R-:W-:-:S07]  /*01b0*/  MOV R41, UR4 ;  /* 0x0000000400297c02 */ /* 0x002fce0008000f00 */
.L_x_0:
[----:B------:R-:W2:Y:S02]  /*01c0*/  LDCU.64 UR4, c[0x0][0x8b0] ;  /* 0x00011600ff0477ac */ /* 0x000ea40008000a00 */
[----:B--2---:R-:W-:-:S04]  /*01d0*/  UISETP.NE.U32.AND UP0, UPT, UR4, URZ, UPT ;  /* 0x000000ff0400728c */ /* 0x004fc8000bf05070 */
[----:B------:R-:W-:-:S09]  /*01e0*/  UISETP.NE.AND.EX UP0, UPT, UR5, URZ, UPT, UP0 ;  /* 0x000000ff0500728c */ /* 0x000fd2000bf05300 */
[----:B------:R-:W-:Y:S05]  /*01f0*/  BRA.U UP0, `(.L_x_2) ;  /* 0x0000000100287547 */ /* 0x000fea000b800000 */
[----:B------:R-:W2:Y:S02]  /*0200*/  LDCU.64 UR4, c[0x0][0x8a8] ;  /* 0x00011500ff0477ac */ /* 0x000ea40008000a00 */
[----:B--2---:R-:W-:-:S04]  /*0210*/  UISETP.NE.U32.AND UP0, UPT, UR4, URZ, UPT ;  /* 0x000000ff0400728c */ /* 0x004fc8000bf05070 */
[----:B------:R-:W-:-:S09]  /*0220*/  UISETP.NE.AND.EX UP0, UPT, UR5, URZ, UPT, UP0 ;  /* 0x000000ff0500728c */ /* 0x000fd2000bf05300 */
[----:B------:R-:W-:Y:S05]  /*0230*/  BRA.U !UP0, `(.L_x_3) ;  /* 0x0000000108107547 */ /* 0x000fea000b800000 */
[----:B------:R-:W2:Y:S01]  /*0240*/  LDC.64 R38, c[0x0][0x8a8] ;  /* 0x00022a00ff267b82 */ /* 0x000ea20000000a00 */
[----:B------:R-:W2:Y:S02]  /*0250*/  LDCU.64 UR4, c[0x0][0x358] ;  /* 0x00006b00ff0477ac */ /* 0x000ea40008000a00 */
[----:B--2---:R2:W5:Y:S01]  /*0260*/  LDG.E R38, desc[UR4][R38.64] ;  /* 0x0000000426267981 */ /* 0x004562000c1e1900 */
[----:B------:R-:W-:Y:S05]  /*0270*/  BRA `(.L_x_2) ;  /* 0x0000000000087947 */ /* 0x000fea0003800000 */
.L_x_3:
[----:B------:R-:W2:Y:S02]  /*0280*/  LDCU UR4, c[0x0][0x8a0] ;  /* 0x00011400ff0477ac */ /* 0x000ea40008000800 */
[----:B--2---:R-:W-:Y:S02]  /*0290*/  MOV R38, UR4 ;  /* 0x0000000400267c02 */ /* 0x004fe40008000f00 */
.L_x_2:
[----:B------:R-:W-:Y:S01]  /*02a0*/  IMAD.U32 R0, RZ, RZ, UR18 ;  /* 0x00000012ff007e24 */ /* 0x000fe2000f8e00ff */
[----:B------:R-:W-:Y:S04]  /*02b0*/  BSSY.RECONVERGENT B0, `(.L_x_4) ;  /* 0x000000c000007945 */ /* 0x000fe80003800200 */
[C---:B------:R-:W-:Y:S02]  /*02c0*/  ISETP.NE.OR P2, PT, R0.reuse, 0x1, !P1 ;  /* 0x000000010000780c */ /* 0x040fe40004f45670 */
[----:B------:R-:W-:-:S11]  /*02d0*/  ISETP.NE.OR P0, PT, R0, 0x3, !P1 ;  /* 0x000000030000780c */ /* 0x000fd60004f05670 */
[----:B------:R-:W-:Y:S05]  /*02e0*/  @P2 BRA `(.L_x_5) ;  /* 0x0000000000202947 */ /* 0x000fea0003800000 */
[----:B------:R-:W3:Y:S02]  /*02f0*/  LDCU.64 UR4, c[0x0][0x348] ;  /* 0x00006900ff0477ac */ /* 0x000ee40008000a00 */
[----:B---3--:R-:W-:Y:S02]  /*0300*/  UIADD3 UR6, UP1, UPT, UR4, 0x80, URZ ;  /* 0x0000008004067890 */ /* 0x008fe4000ff3e0ff */
[----:B------:R-:W-:Y:S02]  /*0310*/  UIADD3 UR4, UP0, UPT, UR4, 0x180, URZ ;  /* 0x0000018004047890 */ /* 0x000fe4000ff1e0ff */
[----:B------:R-:W-:Y:S02]  /*0320*/  UIADD3.X UR7, UPT, UPT, URZ, UR5, URZ, UP1, !UPT ;  /* 0x00000005ff077290 */ /* 0x000fe40008ffe4ff */
[----:B------:R-:W-:-:S07]  /*0330*/  UIADD3.X UR5, UPT, UPT, URZ, UR5, URZ, UP0, !UPT ;  /* 0x00000005ff057290 */ /* 0x000fce00087fe4ff */
[----:B------:R3:W-:Y:S02]  /*0340*/  UTMACCTL.PF [UR6] ;  /* 0x00000000060079b9 */ /* 0x0007e40008040000 */
[----:B------:R3:W-:Y:S02]  /*0350*/  UTMACCTL.PF [UR4] ;  /* 0x00000000040079b9 */ /* 0x0007e40008040000 */
[----:B---3--:R-:W-:Y:S01]  /*0360*/  NOP ;  /* 0x0000000000007918 */ /* 0x008fe20000000000 */
.L_x_5:
[----:B------:R-:W-:Y:S05]  /*0370*/  BSYNC.RECONVERGENT B0 ;  /* 0x0000000000007941 */ /* 0x000fea0003800200 */
.L_x_4:
[----:B------:R-:W-:Y:S04]  /*0380*/  BSSY.RECONVERGENT B0, `(.L_x_6) ;  /* 0x000000a000007945 */ /* 0x000fe80003800200 */
        /* <DEDUP_REMOVED lines=9> */
.L_x_7:
[----:B------:R-:W-:Y:S05]  /*0420*/  BSYNC.RECONVERGENT B0 ;  /* 0x0000000000007941 */ /* 0x000fea0003800200 */
.L_x_6:
[----:B------:R-:W3:Y:S01]  /*0430*/  LDCU.64 UR4, c[0x0][0x888] ;  /* 0x00011100ff0477ac */ /* 0x000ee20008000a00 */
[----:B------:R-:W-:Y:S02]  /*0440*/  UISETP.EQ.U32.AND UP2, UPT, UR8, URZ, UPT ;  /* 0x000000ff0800728c */ /* 0x000fe4000bf42070 */
[----:B------:R-:W-:Y:S02]  /*0450*/  UPLOP3.LUT UP3, UPT, UPT, UPT, UPT, 0x80, 0x8 ;  /* 0x000000000008789c */ /* 0x000fe40003f6f070 */
[----:B---3--:R-:W-:-:S04]  /*0460*/  UISETP.NE.U32.AND UP0, UPT, UR4, URZ, UPT ;  /* 0x000000ff0400728c */ /* 0x008fc8000bf05070 */
[----:B------:R-:W-:-:S04]  /*0470*/  UISETP.NE.AND.EX UP1, UPT, UR5, URZ, UPT, UP0 ;  /* 0x000000ff0500728c */ /* 0x000fc8000bf25300 */
[----:B------:R-:W-:-:S04]  /*0480*/  UISETP.EQ.OR.EX UP4, UPT, UR9, URZ, !UP1, UP2 ;  /* 0x000000ff0900728c */ /* 0x000fc8000cf82720 */
[----:B------:R-:W-:-:S06]  /*0490*/  UP2UR UR4, UPR, URZ, 0x10 ;  /* 0x00000010ff047883 */ /* 0x000fcc0008000000 */
[----:B------:R-:W-:Y:S01]  /*04a0*/  MOV R97, UR4 ;  /* 0x0000000400617c02 */ /* 0x000fe20008000f00 */
[----:B------:R-:W-:Y:S06]  /*04b0*/  BRA.U !UP4, `(.L_x_8) ;  /* 0x000000010c207547 */ /* 0x000fec000b800000 */
[----:B------:R-:W-:Y:S01]  /*04c0*/  UISETP.NE.U32.AND UP2, UPT, UR8, URZ, UPT ;  /* 0x000000ff0800728c */ /* 0x000fe2000bf45070 */
[----:B-----5:R-:W-:Y:S01]  /*04d0*/  FSETP.NEU.AND P0, PT, R41, RZ, PT ;  /* 0x000000ff2900720b */ /* 0x020fe20003f0d000 */
[----:B------:R-:W-:Y:S02]  /*04e0*/  USEL UR4, URZ, 0xffffffff, UP1 ;  /* 0xffffffffff047887 */ /* 0x000fe40008800000 */
[----:B------:R-:W-:-:S10]  /*04f0*/  UISETP.NE.AND.EX UP2, UPT, UR9, URZ, UPT, UP2 ;  /* 0x000000ff0900728c */ /* 0x000fd4000bf45320 */
[----:B------:R-:W-:Y:S01]  /*0500*/  VOTEU.ANY UP0, P0 ;  /* 0x0000000000ff7886 */ /* 0x000fe20000000100 */
[----:B------:R-:W-:-:S04]  /*0510*/  @!UP2 USEL UR4, URZ, 0xffffffff, UP0 ;  /* 0xffffffffff04a887 */ /* 0x000fc80008000000 */
[----:B------:R-:W-:-:S04]  /*0520*/  ULOP3.LUT UR4, UR4, 0x1, URZ, 0xc0, !UPT ;  /* 0x0000000104047892 */ /* 0x000fc8000f8ec0ff */
[----:B------:R-:W-:-:S11]  /*0530*/  UISETP.NE.U32.AND UP3, UPT, UR4, 0x1, UPT ;  /* 0x000000010400788c */ /* 0x000fd6000bf65070 */
.L_x_8:
[----:B------:R-:W3:Y:S01]  /*0540*/  SHFL.IDX PT, R0, R88, RZ, 0x1f ;  /* 0x00001fff58007589 */ /* 0x000ee200000e0000 */
[----:B------:R-:W-:Y:S02]  /*0550*/  UISETP.NE.AND UP5, UPT, UR18, 0x2, UPT ;  /* 0x000000021200788c */ /* 0x000fe4000bfa5270 */
[----:B------:R-:W-:Y:S02]  /*0560*/  UISETP.NE.AND UP0, UPT, UR18, 0x2, UPT ;  /* 0x000000021200788c */ /* 0x000fe4000bf05270 */
[----:B------:R-:W-:Y:S02]  /*0570*/  UISETP.NE.OR UP2, UPT, UR31, URZ, UP5 ;  /* 0x000000ff1f00728c */ /* 0x000fe4000af45670 */
[----:B------:R-:W-:-:S04]  /*0580*/  USEL UR62, URZ, 0x1, UP0 ;  /* 0x00000001ff3e7887 */ /* 0x000fc80008000000 */
[----:B------:R-:W-:Y:S02]  /*0590*/  PLOP3.LUT P3, PT, P1, PT, UP2, 0xae, 0xea ;  /* 0x0000000000ea781c */ /* 0x000fe40000f6f52e */
[----:B---3--:R-:W-:-:S13]  /*05a0*/  ISETP.NE.AND P0, PT, R0, RZ, PT ;  /* 0x000000ff0000720c */ /* 0x008fda0003f05270 */
[----:B------:R-:W-:Y:S05]  /*05b0*/  @P0 BRA `(.L_x_9) ;  /* 0x0000000000b40947 */ /* 0x000fea0003800000 */
[----:B------:R-:W-:Y:S01]  /*05c0*/  ELECT P0, URZ, PT ;  /* 0x0000000000ff782f */ /* 0x000fe20003800000 */
[----:B------:R-:W-:-:S12]  /*05d0*/  BSSY.RECONVERGENT B0, `(.L_x_9) ;  /* 0x000002b000007945 */ /* 0x000fd80003800200 */
[----:B------:R-:W-:Y:S05]  /*05e0*/  @!P0 BRA `(.L_x_10) ;  /* 0x0000000000a48947 */ /* 0x000fea0003800000 */
[----:B------:R-:W3:Y:S01]  /*05f0*/  S2UR UR5, SR_CgaCtaId ;  /* 0x00000000000579c3 */ /* 0x000ee20000008800 */
[----:B------:R-:W-:Y:S01]  /*0600*/  UMOV UR4, 0x400 ;  /* 0x0000040000047882 */ /* 0x000fe20000000000 */
[----:B------:R-:W-:Y:S02]  /*0610*/  UMOV UR6, 0x1 ;  /* 0x0000000100067882 */ /* 0x000fe40000000000 */
[----:B------:R-:W-:-:S04]  /*0620*/  UIADD3 UR6, UPT, UPT, -UR6, 0x100000, URZ ;  /* 0x0010000006067890 */ /* 0x000fc8000fffe1ff */
[----:B------:R-:W-:Y:S02]  /*0630*/  USHF.L.U32 UR7, UR6, 0xb, URZ ;  /* 0x0000000b06077899 */ /* 0x000fe400080006ff */
[----:B------:R-:W-:Y:S02]  /*0640*/  USHF.L.U32 UR6, UR6, 0x1, URZ ;  /* 0x0000000106067899 */ /* 0x000fe400080006ff */
[----:B---3--:R-:W-:Y:S01]  /*0650*/  ULEA UR4, UR5, UR4, 0x18 ;  /* 0x0000000405047291 */ /* 0x008fe2000f8ec0ff */
[----:B------:R-:W3:Y:S11]  /*0660*/  FENCE.VIEW.ASYNC.S ;  /* 0x00000000000073c6 */ /* 0x000ef60000000000 */
[----:B---3--:R3:W4:Y:S01]  /*0670*/  SYNCS.EXCH.64 URZ, [UR4], UR6 ;  /* 0x0000000604ff75b2 */ /* 0x0087220008000100 */
[----:B------:R3:W1:Y:S01]  /*0680*/  SYNCS.EXCH.64 URZ, [UR4+0x80], UR6 ;  /* 0x0000800604ff75b2 */ /* 0x0006620008000100 */
        /* <DEDUP_REMOVED lines=29> */
[----:B------:R3:W1:Y:S02]  /*0860*/  SYNCS.EXCH.64 URZ, [UR4+0xf8], UR6 ;  /* 0x0000f80604ff75b2 */ /* 0x0006640008000100 */
[----:B---34-:R-:W-:Y:S01]  /*0870*/  NOP ;  /* 0x0000000000007918 */ /* 0x018fe20000000000 */
.L_x_10:
[----:B------:R-:W-:Y:S05]  /*0880*/  BSYNC.RECONVERGENT B0 ;  /* 0x0000000000007941 */ /* 0x000fea0003800200 */
.L_x_9:
[----:B------:R-:W3:Y:S01]  /*0890*/  SHFL.IDX PT, R0, R88, RZ, 0x1f ;  /* 0x00001fff58007589 */ /* 0x000ee200000e0000 */
[----:B------:R-:W-:Y:S01]  /*08a0*/  NOP ;  /* 0x0000000000007918 */ /* 0x000fe20000000000 */
[----:B---3--:R-:W-:-:S13]  /*08b0*/  ISETP.NE.AND P0, PT, R0, 0x1, PT ;  /* 0x000000010000780c */ /* 0x008fda0003f05270 */
[----:B------:R-:W-:Y:S05]  /*08c0*/  @P0 BRA `(.L_x_11) ;  /* 0x0000000000580947 */ /* 0x000fea0003800000 */
[----:B------:R-:W3:Y:S01]  /*08d0*/  S2UR UR5, SR_CgaCtaId ;  /* 0x00000000000579c3 */ /* 0x000ee20000008800 */
[----:B------:R-:W-:Y:S01]  /*08e0*/  UMOV UR4, 0x400 ;  /* 0x0000040000047882 */ /* 0x000fe20000000000 */
[----:B------:R-:W-:Y:S01]  /*08f0*/  UMOV UR8, 0x20 ;  /* 0x0000002000087882 */ /* 0x000fe20000000000 */
[----:B------:R-:W-:Y:S01]  /*0900*/  UMOV UR6, 0x80 ;  /* 0x0000008000067882 */ /* 0x000fe20000000000 */
[----:B------:R-:W-:-:S04]  /*0910*/  UIADD3 UR8, UPT, UPT, -UR8, 0x100000, URZ ;  /* 0x0010000008087890 */ /* 0x000fc8000fffe1ff */
[----:B------:R-:W-:Y:S02]  /*0920*/  USHF.L.U32 UR9, UR8, 0xb, URZ ;  /* 0x0000000b08097899 */ /* 0x000fe400080006ff */
[----:B------:R-:W-:Y:S02]  /*0930*/  USHF.L.U32 UR8, UR8, 0x1, URZ ;  /* 0x0000000108087899 */ /* 0x000fe400080006ff */
[----:B------:R-:W-:-:S04]  /*0940*/  UIADD3 UR6, UPT, UPT, -UR6, 0x100000, URZ ;  /* 0x0010000006067890 */ /* 0x000fc8000fffe1ff */
[----:B------:R-:W-:Y:S02]  /*0950*/  USHF.L.U32 UR7, UR6, 0xb, URZ ;  /* 0x0000000b06077899 */ /* 0x000fe400080006ff */
[----:B------:R-:W-:Y:S01]  /*0960*/  USHF.L.U32 UR6, UR6, 0x1, URZ ;  /* 0x0000000106067899 */ /* 0x000fe200080006ff */
[----:B------:R-:W-:Y:S01]  /*0970*/  ELECT P0, URZ, PT ;  /* 0x0000000000ff782f */ /* 0x000fe20003800000 */
[----:B---3--:R-:W-:Y:S01]  /*0980*/  ULEA UR4, UR5, UR4, 0x18 ;  /* 0x0000000405047291 */ /* 0x008fe2000f8ec0ff */
[----:B------:R-:W3:Y:S11]  /*0990*/  FENCE.VIEW.ASYNC.S ;  /* 0x00000000000073c6 */ /* 0x000ef60000000000 */
[----:B---3--:R3:W4:Y:S01]  /*09a0*/  SYNCS.EXCH.64 URZ, [UR4+0x100], UR8 ;  /* 0x0001000804ff75b2 */ /* 0x0087220008000100 */
[----:B------:R3:W1:Y:S01]  /*09b0*/  SYNCS.EXCH.64 URZ, [UR4+0x120], UR6 ;  /* 0x0001200604ff75b2 */ /* 0x0006620008000100 */
[----:B------:R3:W1:Y:S01]  /*09c0*/  SYNCS.EXCH.64 URZ, [UR4+0x108], UR8 ;  /* 0x0001080804ff75b2 */ /* 0x0006620008000100 */
[----:B------:R3:W1:Y:S01]  /*09d0*/  SYNCS.EXCH.64 URZ, [UR4+0x128], UR6 ;  /* 0x0001280604ff75b2 */ /* 0x0006620008000100 */
[----:B------:R3:W1:Y:S01]  /*09e0*/  SYNCS.EXCH.64 URZ, [UR4+0x110], UR8 ;  /* 0x0001100804ff75b2 */ /* 0x0006620008000100 */
[----:B------:R3:W1:Y:S01]  /*09f0*/  SYNCS.EXCH.64 URZ, [UR4+0x130], UR6 ;  /* 0x0001300604ff75b2 */ /* 0x0006620008000100 */
[----:B------:R3:W1:Y:S01]  /*0a00*/  SYNCS.EXCH.64 URZ, [UR4+0x118], UR8 ;  /* 0x0001180804ff75b2 */ /* 0x0006620008000100 */
[----:B------:R3:W1:Y:S01]  /*0a10*/  SYNCS.EXCH.64 URZ, [UR4+0x138], UR6 ;  /* 0x0001380604ff75b2 */ /* 0x0006620008000100 */
[----:B------:R-:W-:Y:S01]  /*0a20*/  NOP ;  /* 0x0000000000007918 */ /* 0x000fe20000000000 */
.L_x_11:
[----:B------:R-:W2:Y:S01]  /*0a30*/  SHFL.IDX PT, R0, R88, RZ, 0x1f ;  /* 0x00001fff58007589 */ /* 0x000ea200000e0000 */
[----:B------:R-:W-:Y:S01]  /*0a40*/  NOP ;  /* 0x0000000000007918 */ /* 0x000fe20000000000 */
[----:B--2---:R-:W-:-:S13]  /*0a50*/  ISETP.NE.AND P0, PT, R0, 0x3, PT ;  /* 0x000000030000780c */ /* 0x004fda0003f05270 */
[----:B------:R-:W-:Y:S05]  /*0a60*/  @P0 BRA `(.L_x_12) ;  /* 0x0000000000300947 */ /* 0x000fea0003800000 */
[----:B------:R-:W2:Y:S01]  /*0a70*/  S2UR UR5, SR_CgaCtaId ;  /* 0x00000000000579c3 */ /* 0x000ea20000008800 */
[----:B---3--:R-:W-:Y:S01]  /*0a80*/  UMOV UR4, 0x400 ;  /* 0x0000040000047882 */ /* 0x008fe20000000000 */
[----:B------:R-:W-:Y:S01]  /*0a90*/  UMOV UR6, 0x20 ;  /* 0x0000002000067882 */ /* 0x000fe20000000000 */
[----:B------:R-:W-:Y:S01]  /*0aa0*/  ELECT P0, URZ, PT ;  /* 0x0000000000ff782f */ /* 0x000fe20003800000 */
[----:B------:R-:W-:-:S04]  /*0ab0*/  UIADD3 UR6, UPT, UPT, -UR6, 0x100000, URZ ;  /* 0x0010000006067890 */ /* 0x000fc8000fffe1ff */
[----:B------:R-:W-:Y:S02]  /*0ac0*/  USHF.L.U32 UR7, UR6, 0xb, URZ ;  /* 0x0000000b06077899 */ /* 0x000fe400080006ff */
[----:B------:R-:W-:Y:S02]  /*0ad0*/  USHF.L.U32 UR6, UR6, 0x1, URZ ;  /* 0x0000000106067899 */ /* 0x000fe400080006ff */
[----:B--2---:R-:W-:Y:S01]  /*0ae0*/  ULEA UR4, UR5, UR4, 0x18 ;  /* 0x0000000405047291 */ /* 0x004fe2000f8ec0ff */
[----:B------:R-:W2:Y:S11]  /*0af0*/  FENCE.VIEW.ASYNC.S ;  /* 0x00000000000073c6 */ /* 0x000eb60000000000 */
[----:B--2---:R2:W3:Y:S01]  /*0b00*/  SYNCS.EXCH.64 URZ, [UR4+0x140], UR6 ;  /* 0x0001400604ff75b2 */ /* 0x0044e20008000100 */
[----:B------:R2:W1:Y:S01]  /*0b10*/  SYNCS.EXCH.64 URZ, [UR4+0x148], UR6 ;  /* 0x0001480604ff75b2 */ /* 0x0004620008000100 */
[----:B------:R-:W-:Y:S01]  /*0b20*/  NOP ;  /* 0x0000000000007918 */ /* 0x000fe20000000000 */
.L_x_12:
[----:B------:R-:W4:Y:S01]  /*0b30*/  SHFL.IDX PT, R0, R88, RZ, 0x1f ;  /* 0x00001fff58007589 */ /* 0x000f2200000e0000 */
[----:B------:R-:W-:Y:S01]  /*0b40*/  NOP ;  /* 0x0000000000007918 */ /* 0x000fe20000000000 */
[----:B----4-:R-:W-:-:S13]  /*0b50*/  ISETP.NE.AND P0, PT, R0, 0x4, PT ;  /* 0x000000040000780c */ /* 0x010fda0003f05270 */
[----:B------:R-:W-:Y:S05]  /*0b60*/  @P0 BRA `(.L_x_13) ;  /* 0x0000000000440947 */ /* 0x000fea0003800000 */
[----:B------:R-:W4:Y:S01]  /*0b70*/  S2UR UR5, SR_CgaCtaId ;  /* 0x00000000000579c3 */ /* 0x000f220000008800 */
[----:B--23--:R-:W-:Y:S01]  /*0b80*/  UMOV UR4, 0x1e0 ;  /* 0x000001e000047882 */ /* 0x00cfe20000000000 */
[----:B------:R-:W-:Y:S01]  /*0b90*/  UMOV UR6, 0x400 ;  /* 0x0000040000067882 */ /* 0x000fe20000000000 */
[----:B------:R-:W-:Y:S01]  /*0ba0*/  USEL UR4, UR4, 0x1a0, UP3 ;  /* 0x000001a004047887 */ /* 0x000fe20009800000 */
[----:B------:R-:W-:Y:S01]  /*0bb0*/  UMOV UR8, 0x1 ;  /* 0x0000000100087882 */ /* 0x000fe20000000000 */
[----:B------:R-:W-:Y:S01]  /*0bc0*/  ELECT P0, URZ, PT ;  /* 0x0000000000ff782f */ /* 0x000fe20003800000 */
[----:B------:R-:W-:-:S04]  /*0bd0*/  UIADD3 UR8, UPT, UPT, -UR8, 0x100000, URZ ;  /* 0x0010000008087890 */ /* 0x000fc8000fffe1ff */
[----:B------:R-:W-:Y:S02]  /*0be0*/  USHF.L.U32 UR9, UR8, 0xb, URZ ;  /* 0x0000000b08097899 */ /* 0x000fe400080006ff */
[----:B------:R-:W-:Y:S02]  /*0bf0*/  USHF.L.U32 UR8, UR8, 0x1, URZ ;  /* 0x0000000108087899 */ /* 0x000fe400080006ff */
[----:B----4-:R-:W-:Y:S02]  /*0c00*/  ULEA UR6, UR5, UR6, 0x18 ;  /* 0x0000000605067291 */ /* 0x010fe4000f8ec0ff */
[----:B------:R-:W-:-:S04]  /*0c10*/  UIADD3 UR4, UPT, UPT, -UR4, 0x100000, URZ ;  /* 0x0010000004047890 */ /* 0x000fc8000fffe1ff */
[----:B------:R-:W-:Y:S02]  /*0c20*/  USHF.L.U32 UR5, UR4, 0xb, URZ ;  /* 0x0000000b04057899 */ /* 0x000fe400080006ff */
[----:B------:R-:W-:Y:S01]  /*0c30*/  USHF.L.U32 UR4, UR4, 0x1, URZ ;  /* 0x0000000104047899 */ /* 0x000fe200080006ff */
[----:B------:R-:W2:Y:S03]  /*0c40*/  FENCE.VIEW.ASYNC.S ;  /* 0x00000000000073c6 */ /* 0x000ea60000000000 */
[----:B--2---:R4:W2:Y:S08]  /*0c50*/  SYNCS.EXCH.64 URZ, [UR6+0x150], UR8 ;  /* 0x0001500806ff75b2 */ /* 0x0048b00008000100 */
[----:B------:R4:W3:Y:S02]  /*0c60*/  SYNCS.EXCH.64 URZ, [UR6+0x158], UR4 ;  /* 0x0001580406ff75b2 */ /* 0x0008e40008000100 */
[----:B----4-:R-:W-:Y:S01]  /*0c70*/  NOP ;  /* 0x0000000000007918 */ /* 0x010fe20000000000 */
.L_x_13:
[----:B------:R-:W4:Y:S01]  /*0c80*/  SHFL.IDX PT, R0, R88, RZ, 0x1f ;  /* 0x00001fff58007589 */ /* 0x000f2200000e0000 */
[----:B------:R-:W-:Y:S01]  /*0c90*/  ISETP.NE.OR P1, PT, RZ, UR18, !P1 ;  /* 0x00000012ff007c0c */ /* 0x000fe2000cf25670 */
[----:B------:R-:W-:Y:S01]  /*0ca0*/  NOP ;  /* 0x0000000000007918 */ /* 0x000fe20000000000 */
[----:B----4-:R-:W-:-:S13]  /*0cb0*/  ISETP.NE.AND P0, PT, R0, 0x5, PT ;  /* 0x000000050000780c */ /* 0x010fda0003f05270 */
[----:B------:R-:W-:Y:S05]  /*0cc0*/  @P0 BRA `(.L_x_14) ;  /* 0x0000000000480947 */ /* 0x000fea0003800000 */
[----:B------:R-:W4:Y:S01]  /*0cd0*/  S2UR UR5, SR_CgaCtaId ;  /* 0x00000000000579c3 */ /* 0x000f220000008800 */
[----:B--23--:R-:W-:Y:S01]  /*0ce0*/  UMOV UR4, 0x400 ;  /* 0x0000040000047882 */ /* 0x00cfe20000000000 */
        /* <DEDUP_REMOVED lines=9> */
[----:B----4-:R-:W-:Y:S01]  /*0d80*/  ULEA UR4, UR5, UR4, 0x18 ;  /* 0x0000000405047291 */ /* 0x010fe2000f8ec0ff */
[----:B------:R-:W2:Y:S11]  /*0d90*/  FENCE.VIEW.ASYNC.S ;  /* 0x00000000000073c6 */ /* 0x000eb60000000000 */
[----:B--2---:R4:W2:Y:S01]  /*0da0*/  SYNCS.EXCH.64 URZ, [UR4+0x160], UR6 ;  /* 0x0001600604ff75b2 */ /* 0x0048a20008000100 */
[----:B------:R4:W3:Y:S01]  /*0db0*/  SYNCS.EXCH.64 URZ, [UR4+0x170], UR8 ;  /* 0x0001700804ff75b2 */ /* 0x0008e20008000100 */
[----:B------:R4:W1:Y:S01]  /*0dc0*/  SYNCS.EXCH.64 URZ, [UR4+0x168], UR6 ;  /* 0x0001680604ff75b2 */ /* 0x0008620008000100 */
[----:B------:R4:W1:Y:S02]  /*0dd0*/  SYNCS.EXCH.64 URZ, [UR4+0x178], UR8 ;  /* 0x0001780804ff75b2 */ /* 0x0008640008000100 */
[----:B----4-:R-:W-:Y:S01]  /*0de0*/  NOP ;  /* 0x0000000000007918 */ /* 0x010fe20000000000 */
.L_x_14:
[----:B--23--:R-:W2:Y:S01]  /*0df0*/  S2UR UR7, SR_CgaCtaId ;  /* 0x00000000000779c3 */ /* 0x00cea20000008800 */
[----:B------:R-:W-:Y:S01]  /*0e00*/  VOTEU.ALL UP0, P1 ;  /* 0x0000000000ff7886 */ /* 0x000fe20000800000 */
[----:B------:R-:W-:Y:S01]  /*0e10*/  UMOV UR4, 0x20 ;  /* 0x0000002000047882 */ /* 0x000fe20000000000 */
[----:B------:R-:W-:Y:S01]  /*0e20*/  NOP ;  /* 0x0000000000007918 */ /* 0x000fe20000000000 */
[----:B-1----:R-:W-:Y:S01]  /*0e30*/  LOP3.LUT R3, R85, 0x1f, RZ, 0xc0, !PT ;  /* 0x0000001f55037812 */ /* 0x002fe200078ec0ff */
[----:B------:R-:W-:Y:S01]  /*0e40*/  UISETP.NE.AND UP4, UPT, UR18, URZ, UPT ;  /* 0x000000ff1200728c */ /* 0x000fe2000bf85270 */
[----:B------:R-:W-:Y:S01]  /*0e50*/  @!UP0 UMOV UR6, 0x400 ;  /* 0x0000040000068882 */ /* 0x000fe20000000000 */
[----:B------:R-:W-:-:S04]  /*0e60*/  @!UP0 UIADD3 UR4, UPT, UPT, -UR4, 0x100000, URZ ;  /* 0x0010000004048890 */ /* 0x000fc8000fffe1ff */
[----:B------:R-:W-:Y:S02]  /*0e70*/  @!UP0 USHF.L.U32 UR5, UR4, 0xb, URZ ;  /* 0x0000000b04058899 */ /* 0x000fe400080006ff */
[----:B------:R-:W-:Y:S02]  /*0e80*/  @!UP0 USHF.L.U32 UR4, UR4, 0x1, URZ ;  /* 0x0000000104048899 */ /* 0x000fe400080006ff */
[----:B--2---:R-:W-:Y:S01]  /*0e90*/  @!UP0 ULEA UR6, UR7, UR6, 0x18 ;  /* 0x0000000607068291 */ /* 0x004fe2000f8ec0ff */
[----:B------:R-:W1:Y:S01]  /*0ea0*/  LDCU UR7, c[0x0][0x36c] ;  /* 0x00006d80ff0777ac */ /* 0x000e620008000800 */
[----:B------:R-:W-:Y:S01]  /*0eb0*/  VOTEU.ALL UP0, P1 ;  /* 0x0000000000ff7886 */ /* 0x000fe20000800000 */
[----:B------:R-:W2:Y:S09]  /*0ec0*/  FENCE.VIEW.ASYNC.S ;  /* 0x00000000000073c6 */ /* 0x000eb20000000000 */
[----:B--2---:R2:W3:Y:S01]  /*0ed0*/  @!UP0 SYNCS.EXCH.64 URZ, [UR6+0x180], UR4 ;  /* 0x0001800406ff85b2 */ /* 0x0044e20008000100 */
[----:B-1----:R-:W-:-:S09]  /*0ee0*/  UISETP.EQ.U32.AND UP6, UPT, UR7, 0x1, UPT ;  /* 0x000000010700788c */ /* 0x002fd2000bfc2070 */
[----:B--2---:R-:W-:Y:S05]  /*0ef0*/  BRA.U !UP6, `(.L_x_15) ;  /* 0x000000010e087547 */ /* 0x004fea000b800000 */
[----:B---3--:R-:W-:Y:S01]  /*0f00*/  UCGABAR_ARV ;  /* 0x00000000000079c7 */ /* 0x008fe20008000000 */
[----:B------:R-:W-:Y:S05]  /*0f10*/  BRA `(.L_x_16) ;  /* 0x0000000000047947 */ /* 0x000fea0003800000 */
.L_x_15:
[----:B---3--:R-:W-:Y:S01]  /*0f20*/  NOP ;  /* 0x0000000000007918 */ /* 0x008fe20000000000 */
.L_x_16:
[----:B------:R-:W1:Y:S01]  /*0f30*/  S2UR UR20, SR_CTAID.X ;  /* 0x00000000001479c3 */ /* 0x000e620000002500 */
[----:B------:R-:W-:-:S05]  /*0f40*/  CS2R.32 R96, SR_CgaSize ;  /* 0x0000000000607805 */ /* 0x000fca0000008a00 */
[----:B------:R-:W-:-:S05]  /*0f50*/  IMAD R96, R96, -0xa0, RZ ;  /* 0xffffff6060607824 */ /* 0x000fca00078e02ff */
[----:B------:R-:W-:-:S14]  /*0f60*/  R2UR UR5, R96 ;  /* 0x00000000600572ca */ /* 0x000fdc00000e0000 */
[----:B------:R-:W2:Y:S01]  /*0f70*/  LDCU UR5, c[0x0][UR5+0x2b0] ;  /* 0x00005600050577ac */ /* 0x000ea20008000800 */
[----:B------:R-:W-:-:S05]  /*0f80*/  CS2R.32 R96, SR_CgaSize ;  /* 0x0000000000607805 */ /* 0x000fca0000008a00 */
[----:B------:R-:W-:-:S05]  /*0f90*/  IMAD R96, R96, -0xa0, RZ ;  /* 0xffffff6060607824 */ /* 0x000fca00078e02ff */
[----:B------:R-:W-:-:S14]  /*0fa0*/  R2UR UR4, R96 ;  /* 0x00000000600472ca */ /* 0x000fdc00000e0000 */
[----:B------:R-:W3:Y:S01]  /*0fb0*/  LDCU UR4, c[0x0][UR4+0x2b4] ;  /* 0x00005680040477ac */ /* 0x000ee20008000800 */
[----:B------:R-:W4:Y:S01]  /*0fc0*/  S2UR UR21, SR_CTAID.Y ;  /* 0x00000000001579c3 */ /* 0x000f220000002600 */
[----:B------:R-:W-:-:S05]  /*0fd0*/  CS2R.32 R96, SR_CgaSize ;  /* 0x0000000000607805 */ /* 0x000fca0000008a00 */
[----:B------:R-:W-:-:S05]  /*0fe0*/  IMAD R96, R96, -0xa0, RZ ;  /* 0xffffff6060607824 */ /* 0x000fca00078e02ff */
[----:B------:R-:W-:-:S14]  /*0ff0*/  R2UR UR7, R96 ;  /* 0x00000000600772ca */ /* 0x000fdc00000e0000 */
[----:B------:R-:W3:Y:S01]  /*1000*/  LDCU UR7, c[0x0][UR7+0x2a0] ;  /* 0x00005400070777ac */ /* 0x000ee20008000800 */
[----:B------:R-:W-:-:S05]  /*1010*/  CS2R.32 R96, SR_CgaSize ;  /* 0x0000000000607805 */ /* 0x000fca0000008a00 */
[----:B------:R-:W-:-:S05]  /*1020*/  IMAD R96, R96, -0xa0, RZ ;  /* 0xffffff6060607824 */ /* 0x000fca00078e02ff */
[----:B------:R-:W-:-:S14]  /*1030*/  R2UR UR8, R96 ;  /* 0x00000000600872ca */ /* 0x000fdc00000e0000 */
[----:B------:R-:W3:Y:S01]  /*1040*/  LDCU UR8, c[0x0][UR8+0x2a4] ;  /* 0x00005480080877ac */ /* 0x000ee20008000800 */
[----:B------:R-:W3:Y:S01]  /*1050*/  LDCU UR19, c[0x0][0xb24] ;  /* 0x00016480ff1377ac */ /* 0x000ee20008000800 */
[----:B------:R-:W3:Y:S01]  /*1060*/  LDCU UR39, c[0x0][0xb24] ;  /* 0x00016480ff2777ac */ /* 0x000ee20008000800 */
[----:B-1----:R-:W-:Y:S01]  /*1070*/  I2FP.F32.U32 R2, UR20 ;  /* 0x0000001400027c45 */ /* 0x002fe20008201000 */
[----:B------:R-:W1:Y:S04]  /*1080*/  LDCU UR24, c[0x0][0xb30] ;  /* 0x00016600ff1877ac */ /* 0x000e680008000800 */
[----:B--2---:R-:W-:Y:S01]  /*1090*/  FMUL R2, R2, UR5 ;  /* 0x0000000502027c20 */ /* 0x004fe20008400000 */
[----:B----4-:R-:W-:-:S05]  /*10a0*/  I2FP.F32.U32 R0, UR21 ;  /* 0x0000001500007c45 */ /* 0x010fca0008201000 */
[----:B------:R-:W2:Y:S01]  /*10b0*/  F2I.U32.TRUNC.NTZ R2, R2 ;  /* 0x0000000200027305 */ /* 0x000ea2000020f000 */
[----:B---3--:R-:W-:-:S07]  /*10c0*/  FMUL R0, R0, UR4 ;  /* 0x0000000400007c20 */ /* 0x008fce0008400000 */
[----:B------:R-:W3:Y:S01]  /*10d0*/  F2I.U32.TRUNC.NTZ R0, R0 ;  /* 0x0000000000007305 */ /* 0x000ee2000020f000 */
[----:B--2---:R-:W-:Y:S02]  /*10e0*/  R2UR UR4, R2 ;  /* 0x00000000020472ca */ /* 0x004fe400000e0000 */
[----:B------:R-:W-:Y:S02]  /*10f0*/  PRMT R2, RZ, 0x7610, R2 ;  /* 0x00007610ff027816 */ /* 0x000fe40000000002 */
[----:B---3--:R-:W-:Y:S02]  /*1100*/  R2UR UR6, R0 ;  /* 0x00000000000672ca */ /* 0x008fe400000e0000 */
[----:B------:R-:W-:-:S07]  /*1110*/  PRMT R0, RZ, 0x7610, R0 ;  /* 0x00007610ff007816 */ /* 0x000fce0000000000 */
[----:B------:R-:W-:-:S04]  /*1120*/  UIADD3 UR5, UPT, UPT, -UR4, URZ, URZ ;  /* 0x000000ff04057290 */ /* 0x000fc8000fffe1ff */
[----:B------:R-:W-:Y:S02]  /*1130*/  UIMAD UR5, UR7, UR5, UR20 ;  /* 0x00000005070572a4 */ /* 0x000fe4000f8e0214 */
[----:B------:R-:W-:-:S04]  /*1140*/  UIADD3 UR4, UPT, UPT, -UR6, URZ, URZ ;  /* 0x000000ff06047290 */ /* 0x000fc8000fffe1ff */
[----:B------:R-:W-:Y:S01]  /*1150*/  IMAD.U32 R96, RZ, RZ, UR5 ;  /* 0x00000005ff607e24 */ /* 0x000fe2000f8e00ff */
[----:B------:R-:W-:-:S06]  /*1160*/  UIMAD UR4, UR8, UR4, UR21 ;  /* 0x00000004080472a4 */ /* 0x000fcc000f8e0215 */
[----:B------:R-:W-:Y:S01]  /*1170*/  IMAD.U32 R95, RZ, RZ, UR4 ;  /* 0x00000004ff5f7e24 */ /* 0x000fe2000f8e00ff */
[----:B-1----:R-:W-:Y:S06]  /*1180*/  BRA.U UP4, `(.L_x_17) ;  /* 0x0000000104307547 */ /* 0x002fec000b800000 */
[----:B------:R-:W-:Y:S01]  /*1190*/  R2UR UR5, R95 ;  /* 0x000000005f0572ca */ /* 0x000fe200000e0000 */
[----:B------:R-:W-:Y:S01]  /*11a0*/  UMOV UR7, 0x3 ;  /* 0x0000000300077882 */ /* 0x000fe20000000000 */
[----:B------:R-:W-:-:S11]  /*11b0*/  R2UR UR4, R96 ;  /* 0x00000000600472ca */ /* 0x000fd600000e0000 */
[----:B------:R-:W-:-:S04]  /*11c0*/  UISETP.NE.AND UP0, UPT, UR5, URZ, UPT ;  /* 0x000000ff0500728c */ /* 0x000fc8000bf05270 */
[----:B------:R-:W-:Y:S02]  /*11d0*/  UISETP.LT.U32.OR UP0, UPT, UR4, 0x2, !UP0 ;  /* 0x000000020400788c */ /* 0x000fe4000c701470 */
[----:B------:R-:W-:Y:S02]  /*11e0*/  ULOP3.LUT UR4, UR4, 0xfffffffe, URZ, 0xc0, !UPT ;  /* 0xfffffffe04047892 */ /* 0x000fe4000f8ec0ff */
[----:B------:R-:W-:Y:S02]  /*11f0*/  USEL UR6, URZ, 0x1, !UP0 ;  /* 0x00000001ff067887 */ /* 0x000fe4000c000000 */
[----:B------:R-:W-:Y:S02]  /*1200*/  USEL UR5, URZ, 0x2, !UP0 ;  /* 0x00000002ff057887 */ /* 0x000fe4000c000000 */
[----:B------:R-:W-:Y:S02]  /*1210*/  USHF.L.U32 UR4, UR7, UR4, URZ ;  /* 0x0000000407047299 */ /* 0x000fe400080006ff */
[----:B------:R-:W-:-:S04]  /*1220*/  UIADD3 UR5, UPT, UPT, UR6, UR5, URZ ;  /* 0x0000000506057290 */ /* 0x000fc8000fffe0ff */
[----:B------:R-:W-:Y:S02]  /*1230*/  IMAD.U32 R0, RZ, RZ, UR4 ;  /* 0x00000004ff007e24 */ /* 0x000fe4000f8e00ff */
[----:B------:R-:W-:-:S07]  /*1240*/  IMAD.U32 R2, RZ, RZ, UR5 ;  /* 0x00000005ff027e24 */ /* 0x000fce000f8e00ff */
.L_x_17:
[----:B------:R-:W1:Y:S01]  /*1250*/  S2UR UR52, SR_CTAID.Z ;  /* 0x00000000003479c3 */ /* 0x000e620000002700 */
[----:B------:R-:W-:Y:S01]  /*1260*/  UISETP.GE.AND UP0, UPT, UR19, 0x1, UPT ;  /* 0x000000011300788c */ /* 0x000fe2000bf06270 */
[----:B------:R-:W-:-:S08]  /*1270*/  UMOV UR51, UR20 ;  /* 0x0000001400337c82 */ /* 0x000fd00008000000 */
[----:B------:R-:W-:Y:S05]  /*1280*/  BRA.U !UP0, `(.L_x_18) ;  /* 0x0000000108d47547 */ /* 0x000fea000b800000 */
[----:B------:R-:W2:Y:S01]  /*1290*/  LDCU.128 UR12, c[0x0][0xb10] ;  /* 0x00016200ff0c77ac */ /* 0x000ea20008000c00 */
[----:B------:R-:W3:Y:S01]  /*12a0*/  LDCU UR22, c[0x0][0xb0c] ;  /* 0x00016180ff1677ac */ /* 0x000ee20008000800 */
[----:B------:R-:W4:Y:S01]  /*12b0*/  LDCU UR6, c[0x0][0x370] ;  /* 0x00006e00ff0677ac */ /* 0x000f220008000800 */
[----:B------:R-:W1:Y:S01]  /*12c0*/  LDCU UR7, c[0x0][0x374] ;  /* 0x00006e80ff0777ac */ /* 0x000e620008000800 */
[----:B------:R-:W1:Y:S01]  /*12d0*/  LDCU UR23, c[0x0][0xb20] ;  /* 0x00016400ff1777ac */ /* 0x000e620008000800 */
[----:B--2---:R-:W-:Y:S02]  /*12e0*/  UIMAD.WIDE.U32 UR4, UR20, UR12, URZ ;  /* 0x0000000c140472a5 */ /* 0x004fe4000f8e00ff */
[----:B---3--:R-:W-:Y:S01]  /*12f0*/  UISETP.NE.AND UP0, UPT, UR22, 0x1, UPT ;  /* 0x000000011600788c */ /* 0x008fe2000bf05270 */
[----:B------:R-:W2:Y:S01]  /*1300*/  LDCU.64 UR8, c[0x0][0xb28] ;  /* 0x00016500ff0877ac */ /* 0x000ea20008000a00 */
[----:B----4-:R-:W-:-:S03]  /*1310*/  UIMAD.WIDE.U32 UR10, UR6, UR12, URZ ;  /* 0x0000000c060a72a5 */ /* 0x010fc6000f8e00ff */
[----:B------:R-:W-:Y:S01]  /*1320*/  UMOV UR4, UR5 ;  /* 0x0000000500047c82 */ /* 0x000fe20008000000 */
[----:B------:R-:W-:Y:S02]  /*1330*/  UISETP.NE.AND UP2, UPT, UR19, 0x1, UPT ;  /* 0x000000011300788c */ /* 0x000fe4000bf45270 */
[----:B------:R-:W-:Y:S01]  /*1340*/  USHF.R.U32.HI UR4, URZ, UR13, UR4 ;  /* 0x0000000dff047299 */ /* 0x000fe20008011604 */
[----:B------:R-:W-:Y:S01]  /*1350*/  UMOV UR10, UR11 ;  /* 0x0000000b000a7c82 */ /* 0x000fe20008000000 */
[----:B------:R-:W-:Y:S02]  /*1360*/  UIMAD.WIDE.U32 UR16, UR21, UR15, URZ ;  /* 0x0000000f151072a5 */ /* 0x000fe4000f8e00ff */
[----:B------:R-:W-:Y:S02]  /*1370*/  USEL UR5, UR20, UR4, !UP0 ;  /* 0x0000000414057287 */ /* 0x000fe4000c000000 */
[----:B------:R-:W-:Y:S02]  /*1380*/  @UP0 USHF.R.U32.HI UR6, URZ, UR13, UR10 ;  /* 0x0000000dff060299 */ /* 0x000fe4000801160a */
[----:B------:R-:W-:-:S02]  /*1390*/  UISETP.NE.AND UP0, UPT, UR14, 0x1, UPT ;  /* 0x000000010e00788c */ /* 0x000fc4000bf05270 */
[----:B-1----:R-:W-:Y:S02]  /*13a0*/  UIMAD.WIDE.U32 UR10, UR7, UR15, URZ ;  /* 0x0000000f070a72a5 */ /* 0x002fe4000f8e00ff */
[----:B--2---:R-:W-:Y:S01]  /*13b0*/  UIMAD.WIDE.U32 UR12, UR6, UR8, URZ ;  /* 0x00000008060c72a5 */ /* 0x004fe2000f8e00ff */
[----:B------:R-:W-:Y:S01]  /*13c0*/  UMOV UR4, UR17 ;  /* 0x0000001100047c82 */ /* 0x000fe20008000000 */
[----:B------:R-:W-:-:S03]  /*13d0*/  UIADD3 UR51, UPT, UPT, -UR5, URZ, URZ ;  /* 0x000000ff05337290 */ /* 0x000fc6000fffe1ff */
[----:B------:R-:W-:Y:S01]  /*13e0*/  UMOV UR10, UR11 ;  /* 0x0000000b000a7c82 */ /* 0x000fe20008000000 */
[----:B------:R-:W-:Y:S02]  /*13f0*/  USHF.R.U32.HI UR4, URZ, UR23, UR4 ;  /* 0x00000017ff047299 */ /* 0x000fe40008011604 */
[----:B------:R-:W-:Y:S01]  /*1400*/  @UP0 USHF.R.U32.HI UR7, URZ, UR23, UR10 ;  /* 0x00000017ff070299 */ /* 0x000fe2000801160a */
[----:B------:R-:W-:Y:S01]  /*1410*/  UMOV UR12, UR13 ;  /* 0x0000000d000c7c82 */ /* 0x000fe20008000000 */
[----:B------:R-:W-:Y:S02]  /*1420*/  USEL UR4, UR21, UR4, !UP0 ;  /* 0x0000000415047287 */ /* 0x000fe4000c000000 */
[----:B------:R-:W-:Y:S02]  /*1430*/  UIMAD.WIDE.U32 UR10, UR7, UR8, URZ ;  /* 0x00000008070a72a5 */ /* 0x000fe4000f8e00ff */
[----:B------:R-:W-:Y:S02]  /*1440*/  @UP2 USHF.R.U32.HI UR6, URZ, UR9, UR12 ;  /* 0x00000009ff062299 */ /* 0x000fe4000801160c */
[----:B------:R-:W-:-:S02]  /*1450*/  UIMAD.WIDE.U32 UR12, UR4, UR8, URZ ;  /* 0x00000008040c72a5 */ /* 0x000fc4000f8e00ff */
[----:B------:R-:W-:Y:S01]  /*1460*/  UIMAD UR51, UR22, UR51, UR20 ;  /* 0x00000033163372a4 */ /* 0x000fe2000f8e0214 */
[----:B------:R-:W-:Y:S02]  /*1470*/  UMOV UR10, UR11 ;  /* 0x0000000b000a7c82 */ /* 0x000fe40008000000 */
[----:B------:R-:W-:Y:S02]  /*1480*/  @UP2 USHF.R.U32.HI UR7, URZ, UR9, UR10 ;  /* 0x00000009ff072299 */ /* 0x000fe4000801160a */
[----:B------:R-:W-:Y:S02]  /*1490*/  UIMAD UR10, UR6, UR19, URZ ;  /* 0x00000013060a72a4 */ /* 0x000fe4000f8e02ff */
[----:B------:R-:W-:-:S04]  /*14a0*/  UIMAD UR7, UR7, UR19, URZ ;  /* 0x00000013070772a4 */ /* 0x000fc8000f8e02ff */
[----:B------:R-:W-:-:S03]  /*14b0*/  UISETP.GE.AND UP0, UPT, UR4, UR7, UPT ;  /* 0x000000070400728c */ /* 0x000fc6000bf06270 */
[----:B------:R-:W-:Y:S01]  /*14c0*/  UMOV UR7, UR13 ;  /* 0x0000000d00077c82 */ /* 0x000fe20008000000 */
[----:B------:R-:W-:Y:S02]  /*14d0*/  UISETP.GE.OR UP0, UPT, UR5, UR10, UP0 ;  /* 0x0000000a0500728c */ /* 0x000fe40008706670 */
[----:B------:R-:W-:Y:S02]  /*14e0*/  UIMAD.WIDE.U32 UR10, UR5, UR8, URZ ;  /* 0x00000008050a72a5 */ /* 0x000fe4000f8e00ff */
[----:B------:R-:W-:Y:S02]  /*14f0*/  USHF.R.U32.HI UR7, URZ, UR9, UR7 ;  /* 0x00000009ff077299 */ /* 0x000fe40008011607 */
[----:B------:R-:W-:Y:S02]  /*1500*/  UIADD3 UR10, UPT, UPT, -UR4, URZ, URZ ;  /* 0x000000ff040a7290 */ /* 0x000fe4000fffe1ff */
[----:B------:R-:W-:Y:S02]  /*1510*/  USEL UR7, UR4, UR7, !UP2 ;  /* 0x0000000704077287 */ /* 0x000fe4000d000000 */
[----:B------:R-:W-:Y:S01]  /*1520*/  UIMAD UR10, UR14, UR10, UR21 ;  /* 0x0000000a0e0a72a4 */ /* 0x000fe2000f8e0215 */
[----:B------:R-:W-:-:S02]  /*1530*/  @!UP0 UMOV UR8, UR11 ;  /* 0x0000000b00088c82 */ /* 0x000fc40008000000 */
[----:B------:R-:W-:Y:S02]  /*1540*/  @!UP0 USHF.R.U32.HI UR8, URZ, UR9, UR8 ;  /* 0x00000009ff088299 */ /* 0x000fe40008011608 */
[----:B------:R-:W-:Y:S02]  /*1550*/  UIADD3 UR9, UPT, UPT, -UR7, URZ, URZ ;  /* 0x000000ff07097290 */ /* 0x000fe4000fffe1ff */
[----:B------:R-:W-:Y:S02]  /*1560*/  @!UP0 USEL UR8, UR5, UR8, !UP2 ;  /* 0x0000000805088287 */ /* 0x000fe4000d000000 */
[----:B------:R-:W-:Y:S02]  /*1570*/  UIMAD UR9, UR19, UR9, UR4 ;  /* 0x00000009130972a4 */ /* 0x000fe4000f8e0204 */
[----:B------:R-:W-:Y:S02]  /*1580*/  @!UP0 UIADD3 UR7, UPT, UPT, UR7, -UR8, URZ ;  /* 0x8000000807078290 */ /* 0x000fe4000fffe0ff */
[----:B------:R-:W-:-:S02]  /*1590*/  @!UP0 UIMAD UR6, UR9, UR6, UR8 ;  /* 0x00000006090682a4 */ /* 0x000fc4000f8e0208 */
[----:B------:R-:W-:-:S04]  /*15a0*/  @!UP0 UIMAD UR4, UR7, UR19, UR5 ;  /* 0x00000013070482a4 */ /* 0x000fc8000f8e0205 */
[----:B------:R-:W-:Y:S01]  /*15b0*/  UIMAD UR21, UR4, UR14, UR10 ;  /* 0x0000000e041572a4 */ /* 0x000fe2000f8e020a */
[----:B------:R-:W-:Y:S02]  /*15c0*/  @!UP0 UMOV UR5, UR6 ;  /* 0x0000000600058c82 */ /* 0x000fe40008000000 */
[----:B------:R-:W-:-:S12]  /*15d0*/  UIMAD UR51, UR5, UR22, UR51 ;  /* 0x00000016053372a4 */ /* 0x000fd8000f8e0233 */
.L_x_18:
[----:B------:R-:W-:-:S09]  /*15e0*/  UISETP.NE.AND UP0, UPT, UR24, 0x1, UPT ;  /* 0x000000011800788c */ /* 0x000fd2000bf05270 */
[----:B------:R-:W-:Y:S05]  /*15f0*/  BRA.U UP0, `(.L_x_19) ;  /* 0x0000000100407547 */ /* 0x000fea000b800000 */
[----:B------:R-:W2:Y:S01]  /*1600*/  LDCU.128 UR8, c[0x0][0xb10] ;  /* 0x00016200ff0877ac */ /* 0x000ea20008000c00 */
[----:B------:R-:W3:Y:S01]  /*1610*/  LDCU UR12, c[0x0][0xb0c] ;  /* 0x00016180ff0c77ac */ /* 0x000ee20008000800 */
[----:B------:R-:W4:Y:S01]  /*1620*/  LDCU UR13, c[0x0][0xb20] ;  /* 0x00016400ff0d77ac */ /* 0x000f220008000800 */
[----:B--2---:R-:W-:Y:S02]  /*1630*/  UIMAD.WIDE.U32 UR4, UR51, UR8, URZ ;  /* 0x00000008330472a5 */ /* 0x004fe4000f8e00ff */
[----:B------:R-:W-:Y:S02]  /*1640*/  UIMAD.WIDE.U32 UR6, UR21, UR11, URZ ;  /* 0x0000000b150672a5 */ /* 0x000fe4000f8e00ff */
[----:B---3--:R-:W-:Y:S02]  /*1650*/  UISETP.NE.AND UP0, UPT, UR12, 0x1, UPT ;  /* 0x000000010c00788c */ /* 0x008fe4000bf05270 */
[----:B------:R-:W-:-:S03]  /*1660*/  USHF.R.U32.HI UR5, URZ, UR9, UR5 ;  /* 0x00000009ff057299 */ /* 0x000fc60008011605 */
[----:B------:R-:W-:Y:S01]  /*1670*/  UMOV UR4, UR7 ;  /* 0x0000000700047c82 */ /* 0x000fe20008000000 */
[----:B------:R-:W-:Y:S02]  /*1680*/  USEL UR5, UR51, UR5, !UP0 ;  /* 0x0000000533057287 */ /* 0x000fe4000c000000 */
[----:B------:R-:W-:Y:S02]  /*1690*/  UISETP.NE.AND UP0, UPT, UR10, 0x1, UPT ;  /* 0x000000010a00788c */ /* 0x000fe4000bf05270 */
[----:B----4-:R-:W-:-:S04]  /*16a0*/  USHF.R.U32.HI UR4, URZ, UR13, UR4 ;  /* 0x0000000dff047299 */ /* 0x010fc80008011604 */
[----:B------:R-:W-:-:S04]  /*16b0*/  USEL UR4, UR21, UR4, !UP0 ;  /* 0x0000000415047287 */ /* 0x000fc8000c000000 */
[----:B------:R-:W-:Y:S02]  /*16c0*/  UIADD3 UR6, UPT, UPT, -UR4, UR5, URZ ;  /* 0x0000000504067290 */ /* 0x000fe4000fffe1ff */
[----:B------:R-:W-:Y:S02]  /*16d0*/  UIADD3 UR4, UPT, UPT, UR4, -UR5, URZ ;  /* 0x8000000504047290 */ /* 0x000fe4000fffe0ff */
[----:B------:R-:W-:Y:S02]  /*16e0*/  UIMAD UR21, UR6, UR10, UR21 ;  /* 0x0000000a061572a4 */ /* 0x000fe4000f8e0215 */
[----:B------:R-:W-:-:S12]  /*16f0*/  UIMAD UR51, UR4, UR12, UR51 ;  /* 0x0000000c043372a4 */ /* 0x000fd8000f8e0233 */
.L_x_19:
[----:B------:R-:W-:Y:S05]  /*1700*/  BRA.U !UP6, `(.L_x_20) ;  /* 0x000000010e0c7547 */ /* 0x000fea000b800000 */
[----:B------:R-:W-:Y:S01]  /*1710*/  UCGABAR_WAIT ;  /* 0x0000000000007dc7 */ /* 0x000fe20008000000 */
[----:B------:R-:W-:Y:S01]  /*1720*/  CCTL.IVALL ;  /* 0x00000000ff00798f */ /* 0x000fe20002000000 */
[----:B------:R-:W-:Y:S05]  /*1730*/  BRA `(.L_x_21) ;  /* 0x0000000000047947 */ /* 0x000fea0003800000 */
.L_x_20:
[----:B------:R-:W-:Y:S06]  /*1740*/  BAR.SYNC.DEFER_BLOCKING 0x0 ;  /* 0x0000000000007b1d */ /* 0x000fec0000010000 */
.L_x_21:
[----:B------:R-:W-:Y:S05]  /*1750*/  BRA.U UP5, `(.L_x_22) ;  /* 0x0000001d05c47547 */ /* 0x000fea000b800000 */
[----:B------:R-:W2:Y:S01]  /*1760*/  LDCU UR5, c[0x0][0x388] ;  /* 0x00007100ff0577ac */ /* 0x000ea20008000800 */
[----:B------:R-:W-:Y:S01]  /*1770*/  PLOP3.LUT P1, PT, PT, PT, UP3, 0x80, 0x8 ;  /* 0x000000000008781c */ /* 0x000fe20003f2f038 */
[----:B------:R-:W-:Y:S01]  /*1780*/  IMAD.MOV.U32 R2, RZ, RZ, RZ ;  /* 0x000000ffff027224 */ /* 0x000fe200078e00ff */
[----:B------:R-:W-:Y:S01]  /*1790*/  ISETP.EQ.OR P2, PT, R3, RZ, P3 ;  /* 0x000000ff0300720c */ /* 0x000fe20001f42670 */
[----:B------:R-:W3:Y:S01]  /*17a0*/  LDCU UR6, c[0x0][0x38c] ;  /* 0x00007180ff0677ac */ /* 0x000ee20008000800 */
[----:B------:R-:W-:Y:S01]  /*17b0*/  PLOP3.LUT P1, PT, P1, PT, PT, 0x8, 0x80 ;  /* 0x000000000080781c */ /* 0x000fe20000f2e170 */
[----:B------:R-:W4:Y:S01]  /*17c0*/  LDCU UR48, c[0x0][0x390] ;  /* 0x00007200ff3077ac */ /* 0x000f220008000800 */
[----:B------:R-:W-:Y:S01]  /*17d0*/  UISETP.NE.AND UP1, UPT, UR18, URZ, UPT ;  /* 0x000000ff1200728c */ /* 0x000fe2000bf25270 */
[----:B------:R-:W3:Y:S01]  /*17e0*/  LDCU UR47, c[0x0][0x370] ;  /* 0x00006e00ff2f77ac */ /* 0x000ee20008000800 */
[----:B--2---:R-:W-:Y:S01]  /*17f0*/  UIADD3 UR5, UPT, UPT, UR5, 0x1f, URZ ;  /* 0x0000001f05057890 */ /* 0x004fe2000fffe0ff */
[----:B------:R-:W2:Y:S03]  /*1800*/  LDCU.64 UR36, c[0x0][0x348] ;  /* 0x00006900ff2477ac */ /* 0x000ea60008000a00 */
[----:B------:R-:W-:-:S02]  /*1810*/  USHF.R.S32.HI UR4, URZ, 0x1f, UR5 ;  /* 0x0000001fff047899 */ /* 0x000fc40008011405 */
[----:B-1----:R-:W-:Y:S02]  /*1820*/  USHF.L.U32 UR52, UR20, 0x7, URZ ;  /* 0x0000000714347899 */ /* 0x002fe400080006ff */
[----:B------:R-:W-:Y:S02]  /*1830*/  ULEA.HI UR4, UR4, UR5, URZ, 0x5 ;  /* 0x0000000504047291 */ /* 0x000fe4000f8f28ff */
[----:B------:R-:W-:Y:S02]  /*1840*/  USHF.L.U32 UR5, UR20, 0x6, URZ ;  /* 0x0000000614057899 */ /* 0x000fe400080006ff */
[----:B------:R-:W-:Y:S02]  /*1850*/  USHF.R.S32.HI UR4, URZ, 0x5, UR4 ;  /* 0x00000005ff047899 */ /* 0x000fe40008011404 */
[----:B------:R-:W-:Y:S02]  /*1860*/  ULOP3.LUT UR50, UR5, 0x40, URZ, 0xc0, !UPT ;  /* 0x0000004005327892 */ /* 0x000fe4000f8ec0ff */
[----:B---3--:R-:W-:Y:S01]  /*1870*/  UIMAD UR4, UR4, UR6, URZ ;  /* 0x00000006040472a4 */ /* 0x008fe2000f8e02ff */
[----:B------:R-:W1:Y:S03]  /*1880*/  LDCU UR46, c[0x0][0x374] ;  /* 0x00006e80ff2e77ac */ /* 0x000e660008000800 */
[----:B----4-:R-:W-:-:S02]  /*1890*/  UIMAD UR48, UR4, UR48, URZ ;  /* 0x00000030043072a4 */ /* 0x010fc4000f8e02ff */
[----:B------:R-:W-:Y:S02]  /*18a0*/  USEL UR33, UR62, 0x2, UP1 ;  /* 0x000000023e217887 */ /* 0x000fe40008800000 */
[----:B------:R-:W-:Y:S02]  /*18b0*/  UISETP.NE.AND UP2, UPT, UR48, URZ, UPT ;  /* 0x000000ff3000728c */ /* 0x000fe4000bf45270 */
[----:B------:R-:W-:Y:S01]  /*18c0*/  UISETP.LT.U32.AND UP0, UPT, UR48, 0x10, UPT ;  /* 0x000000103000788c */ /* 0x000fe2000bf01070 */
[----:B------:R-:W-:Y:S01]  /*18d0*/  UMOV UR23, 0x1 ;  /* 0x0000000100177882 */ /* 0x000fe20000000000 */
[----:B------:R-:W-:Y:S02]  /*18e0*/  UMOV UR26, URZ ;  /* 0x000000ff001a7c82 */ /* 0x000fe40008000000 */
[----:B------:R-:W-:Y:S01]  /*18f0*/  USEL UR4, UR48, 0x10, UP0 ;  /* 0x0000001030047887 */ /* 0x000fe20008000000 */
[----:B------:R-:W-:Y:S01]  /*1900*/  UMOV UR27, URZ ;  /* 0x000000ff001b7c82 */ /* 0x000fe20008000000 */
[----:B------:R-:W-:-:S02]  /*1910*/  UMOV UR34, URZ ;  /* 0x000000ff00227c82 */ /* 0x000fc40008000000 */
[----:B------:R-:W-:Y:S02]  /*1920*/  UIADD3 UR5, UPT, UPT, UR4, -0x1, URZ ;  /* 0xffffffff04057890 */ /* 0x000fe4000fffe0ff */
[----:B------:R-:W-:Y:S02]  /*1930*/  @!UP2 UIADD3 UR5, UPT, UPT, UR4, URZ, URZ ;  /* 0x000000ff0405a290 */ /* 0x000fe4000fffe0ff */
[----:B------:R-:W-:Y:S02]  /*1940*/  UIADD3 UR45, UPT, UPT, UR48, -UR4, URZ ;  /* 0x80000004302d7290 */ /* 0x000fe4000fffe0ff */
[----:B-12---:R-:W-:-:S12]  /*1950*/  UIADD3 UR49, UPT, UPT, UR5, 0x1, URZ ;  /* 0x0000000105317890 */ /* 0x006fd8000fffe0ff */
.L_x_40:
[----:B------:R-:W1:Y:S01]  /*1960*/  S2UR UR25, SR_CgaCtaId ;  /* 0x00000000001979c3 */ /* 0x000e620000008800 */
[----:B------:R-:W-:Y:S01]  /*1970*/  UMOV UR4, 0x400 ;  /* 0x0000040000047882 */ /* 0x000fe20000000000 */
[----:B------:R-:W-:Y:S01]  /*1980*/  MOV R0, UR23 ;  /* 0x0000001700007c02 */ /* 0x000fe20008000f00 */
[----:B------:R-:W-:Y:S02]  /*1990*/  UISETP.NE.AND UP0, UPT, UR48, URZ, UPT ;  /* 0x000000ff3000728c */ /* 0x000fe4000bf05270 */
[----:B------:R-:W-:Y:S01]  /*19a0*/  ULEA UR10, UR21, UR50, 0x7 ;  /* 0x00000032150a7291 */ /* 0x000fe2000f8e38ff */
[----:B------:R-:W-:Y:S01]  /*19b0*/  SHF.L.U32 R0, R0, 0x1f, RZ ;  /* 0x0000001f00007819 */ /* 0x000fe200000006ff */
[----:B------:R-:W-:Y:S01]  /*19c0*/  UMOV UR24, URZ ;  /* 0x000000ff00187c82 */ /* 0x000fe20008000000 */
[----:B------:R-:W-:Y:S01]  /*19d0*/  UMOV UR13, URZ ;  /* 0x000000ff000d7c82 */ /* 0x000fe20008000000 */
[----:B------:R-:W-:Y:S01]  /*19e0*/  UMOV UR12, URZ ;  /* 0x000000ff000c7c82 */ /* 0x000fe20008000000 */
[----:B-1----:R-:W-:-:S04]  /*19f0*/  ULEA UR25, UR25, UR4, 0x18 ;  /* 0x0000000419197291 */ /* 0x002fc8000f8ec0ff */
[----:B------:R-:W-:-:S09]  /*1a00*/  ULEA UR4, UR26, UR25, 0x3 ;  /* 0x000000191a047291 */ /* 0x000fd2000f8e18ff */
[----:B------:R1:W2:Y:S01]  /*1a10*/  SYNCS.PHASECHK.TRANS64.TRYWAIT P0, [UR4+0x80], R0 ;  /* 0x00008000ff0075a7 */ /* 0x0002a20008001104 */
[----:B------:R-:W-:-:S04]  /*1a20*/  ULEA.HI UR4, UR51, UR51, URZ, 0x1 ;  /* 0x0000003333047291 */ /* 0x000fc8000f8f08ff */
[----:B------:R-:W-:-:S04]  /*1a30*/  USHF.L.U32 UR4, UR4, 0x7, URZ ;  /* 0x0000000704047899 */ /* 0x000fc800080006ff */
[----:B------:R-:W-:-:S04]  /*1a40*/  ULOP3.LUT UR4, UR4, 0xffffff00, URZ, 0xc0, !UPT ;  /* 0xffffff0004047892 */ /* 0x000fc8000f8ec0ff */
[----:B------:R-:W-:Y:S01]  /*1a50*/  ULOP3.LUT UR35, UR4, 0x80, UR52, 0xf8, !UPT ;  /* 0x0000008004237892 */ /* 0x000fe2000f8ef834 */
[----:B------:R-:W-:Y:S11]  /*1a60*/  BRA.U !UP0, `(.L_x_23) ;  /* 0x0000000508607547 */ /* 0x000ff6000b800000 */
[----:B------:R-:W3:Y:S01]  /*1a70*/  LDCU.128 UR16, c[0x0][0x480] ;  /* 0x00009000ff1077ac */ /* 0x000ee20008000c00 */
[----:B------:R-:W4:Y:S01]  /*1a80*/  LDCU.64 UR20, c[0x0][0x490] ;  /* 0x00009200ff1477ac */ /* 0x000f220008000a00 */
[----:B------:R-:W1:Y:S01]  /*1a90*/  LDCU.64 UR12, c[0x0][0x4b0] ;  /* 0x00009600ff0c77ac */ /* 0x000e620008000a00 */
[----:B------:R-:W1:Y:S01]  /*1aa0*/  LDCU.64 UR8, c[0x0][0x4d0] ;  /* 0x00009a00ff0877ac */ /* 0x000e620008000a00 */
[----:B------:R-:W1:Y:S01]  /*1ab0*/  LDCU UR43, c[0x0][0x390] ;  /* 0x00007200ff2b77ac */ /* 0x000e620008000800 */
[----:B---3--:R-:W-:Y:S02]  /*1ac0*/  UIMAD.WIDE.U32 UR4, UR35, UR17, URZ ;  /* 0x00000011230472a5 */ /* 0x008fe4000f8e00ff */
[----:B------:R-:W-:Y:S01]  /*1ad0*/  UISETP.NE.AND UP0, UPT, UR16, 0x1, UPT ;  /* 0x000000011000788c */ /* 0x000fe2000bf05270 */
[----:B------:R-:W3:Y:S04]  /*1ae0*/  LDCU UR44, c[0x0][0x38c] ;  /* 0x00007180ff2c77ac */ /* 0x000ee80008000800 */
[----:B------:R-:W-:Y:S01]  /*1af0*/  UMOV UR4, UR5 ;  /* 0x0000000500047c82 */ /* 0x000fe20008000000 */
[----:B------:R-:W1:Y:S01]  /*1b00*/  LDCU.64 UR14, c[0x0][0x4b8] ;  /* 0x00009700ff0e77ac */ /* 0x000e620008000a00 */
[----:B------:R-:W-:-:S02]  /*1b10*/  USHF.R.U32.HI UR6, URZ, UR18, UR4 ;  /* 0x00000012ff067299 */ /* 0x000fc40008011604 */
[----:B------:R-:W-:Y:S02]  /*1b20*/  UIADD3 UR34, UPT, UPT, UR49, UR27, URZ ;  /* 0x0000001b31227290 */ /* 0x000fe4000fffe0ff */
[----:B------:R-:W-:Y:S02]  /*1b30*/  USEL UR6, UR35, UR6, !UP0 ;  /* 0x0000000623067287 */ /* 0x000fe4000c000000 */
[----:B------:R-:W-:Y:S02]  /*1b40*/  UISETP.NE.AND UP0, UPT, UR19, 0x1, UPT ;  /* 0x000000011300788c */ /* 0x000fe4000bf05270 */
[----:B----4-:R-:W-:Y:S02]  /*1b50*/  UIMAD.WIDE.U32 UR4, UR6, UR20, URZ ;  /* 0x00000014060472a5 */ /* 0x010fe4000f8e00ff */
[----:B------:R-:W-:Y:S01]  /*1b60*/  UIADD3 UR7, UPT, UPT, -UR6, URZ, URZ ;  /* 0x000000ff06077290 */ /* 0x000fe2000fffe1ff */
[----:B------:R-:W-:-:S03]  /*1b70*/  UMOV UR24, URZ ;  /* 0x000000ff00187c82 */ /* 0x000fc60008000000 */
[----:B------:R-:W-:Y:S01]  /*1b80*/  UIMAD UR7, UR16, UR7, UR35 ;  /* 0x00000007100772a4 */ /* 0x000fe2000f8e0223 */
[----:B------:R-:W-:Y:S02]  /*1b90*/  UMOV UR4, UR5 ;  /* 0x0000000500047c82 */ /* 0x000fe40008000000 */
[----:B------:R-:W-:Y:S02]  /*1ba0*/  USHF.R.U32.HI UR21, URZ, UR21, UR4 ;  /* 0x00000015ff157299 */ /* 0x000fe40008011604 */
[----:B------:R-:W4:Y:S02]  /*1bb0*/  LDCU.64 UR4, c[0x0][0x4d8] ;  /* 0x00009b00ff0477ac */ /* 0x000f240008000a00 */
[----:B------:R-:W-:-:S04]  /*1bc0*/  USEL UR21, UR6, UR21, !UP0 ;  /* 0x0000001506157287 */ /* 0x000fc8000c000000 */
[----:B------:R-:W-:-:S04]  /*1bd0*/  UIADD3 UR20, UPT, UPT, -UR21, URZ, URZ ;  /* 0x000000ff15147290 */ /* 0x000fc8000fffe1ff */
[----:B------:R-:W-:Y:S02]  /*1be0*/  UIMAD UR20, UR19, UR20, UR6 ;  /* 0x00000014131472a4 */ /* 0x000fe4000f8e0206 */
[----:B-1----:R-:W-:Y:S02]  /*1bf0*/  UIMAD UR19, UR7, UR12, UR8 ;  /* 0x0000000c071372a4 */ /* 0x002fe4000f8e0208 */
[----:B------:R-:W-:Y:S01]  /*1c00*/  UIMAD UR20, UR20, UR13, UR9 ;  /* 0x0000000d141472a4 */ /* 0x000fe2000f8e0209 */
[----:B------:R-:W-:Y:S01]  /*1c10*/  UMOV UR6, UR26 ;  /* 0x0000001a00067c82 */ /* 0x000fe20008000000 */
[----:B------:R-:W-:Y:S01]  /*1c20*/  UMOV UR12, URZ ;  /* 0x000000ff000c7c82 */ /* 0x000fe20008000000 */
[----:B---3--:R-:W-:-:S09]  /*1c30*/  UMOV UR13, URZ ;  /* 0x000000ff000d7c82 */ /* 0x008fd20008000000 */
.L_x_29:
[----:B------:R-:W-:Y:S01]  /*1c40*/  @!P3 MOV R3, 0x6000 ;  /* 0x000060000003b802 */ /* 0x000fe20000000f00 */
[----:B------:R-:W-:Y:S01]  /*1c50*/  ULEA UR17, UR6, UR25, 0x3 ;  /* 0x0000001906117291 */ /* 0x000fe2000f8e18ff */
[----:B-12---:R-:W-:Y:S11]  /*1c60*/  @P0 BRA `(.L_x_24) ;  /* 0x0000000000100947 */ /* 0x006ff60003800000 */
[----:B------:R-:W-:Y:S04]  /*1c70*/  MOV R0, UR23 ;  /* 0x0000001700007c02 */ /* 0x000fe80008000f00 */
[----:B------:R-:W-:Y:S04]  /*1c80*/  SHF.L.U32 R5, R0, 0x1f, RZ ;  /* 0x0000001f00057819 */ /* 0x000fe800000006ff */
[----:B------:R-:W1:Y:S02]  /*1c90*/  SYNCS.PHASECHK.TRANS64.TRYWAIT P0, [UR17+0x80], R5 ;  /* 0x00008005ff0075a7 */ /* 0x000e640008001111 */
[----:B-1----:R-:W-:Y:S05]  /*1ca0*/  @!P0 BRA `(.L_x_25) ;  /* 0x0000008800008947 */ /* 0x002fea0003800000 */
.L_x_24:
[----:B------:R2:W-:Y:S01]  /*1cb0*/  @!P3 SYNCS.ARRIVE.TRANS64 RZ, [UR17], R3 ;  /* 0x00000003ffffb9a7 */ /* 0x0005e20008000011 */
[----:B------:R-:W-:Y:S04]  /*1cc0*/  ULOP3.LUT UR7, UR33, 0x2, URZ, 0xfc, !UPT ;  /* 0x0000000221077892 */ /* 0x000fe8000f8efcff */
[----:B------:R-:W-:Y:S09]  /*1cd0*/  UISETP.NE.AND UP0, UPT, UR7, 0x2, UPT ;  /* 0x000000020700788c */ /* 0x000ff2000bf05270 */
[----:B------:R-:W-:Y:S05]  /*1ce0*/  BRA.U UP0, `(.L_x_26) ;  /* 0x0000000100047547 */ /* 0x000fea000b800000 */
[----:B----4-:R-:W-:Y:S05]  /*1cf0*/  BPT.TRAP 0x1 ;  /* 0x000000040000795c */ /* 0x010fea0000300000 */
.L_x_26:
[----:B------:R-:W-:Y:S04]  /*1d00*/  BSSY.RECONVERGENT B0, `(.L_x_27) ;  /* 0x0000003000007945 */ /* 0x000fe80003800200 */
[----:B------:R-:W-:Y:S05]  /*1d10*/  @P2 BRA `(.L_x_28) ;  /* 0x0000000000042947 */ /* 0x000fea0003800000 */
[----:B----4-:R-:W-:Y:S05]  /*1d20*/  BPT.TRAP 0x1 ;  /* 0x000000040000795c */ /* 0x010fea0000300000 */
.L_x_28:
[----:B----4-:R-:W-:Y:S05]  /*1d30*/  BSYNC.RECONVERGENT B0 ;  /* 0x0000000000007941 */ /* 0x010fea0003800200 */
.L_x_27:
[----:B------:R-:W-:Y:S02]  /*1d40*/  UIADD3 UR7, UPT, UPT, UR6, 0x1, URZ ;  /* 0x0000000106077890 */ /* 0x000fe4000fffe0ff */
[----:B------:R-:W-:Y:S02]  /*1d50*/  ULEA UR16, UR6, UR25, 0xd ;  /* 0x0000001906107291 */ /* 0x000fe4000f8e68ff */
[----:B------:R-:W-:Y:S02]  /*1d60*/  UISETP.NE.AND UP0, UPT, UR7, 0x10, UPT ;  /* 0x000000100700788c */ /* 0x000fe4000bf05270 */
[----:B------:R-:W-:Y:S02]  /*1d70*/  UIADD3 UR30, UP1, UPT, UR36, 0x80, URZ ;  /* 0x00000080241e7890 */ /* 0x000fe4000ff3e0ff */
[----:B------:R-:W-:Y:S02]  /*1d80*/  USEL UR8, URZ, 0x1, UP0 ;  /* 0x00000001ff087887 */ /* 0x000fe40008000000 */
[----:B------:R-:W-:Y:S02]  /*1d90*/  USEL UR26, UR7, URZ, UP0 ;  /* 0x000000ff071a7287 */ /* 0x000fe40008000000 */
[----:B------:R-:W-:Y:S02]  /*1da0*/  ULOP3.LUT UR23, UR23, UR8, URZ, 0x3c, !UPT ;  /* 0x0000000817177292 */ /* 0x000fe4000f8e3cff */
[----:B------:R-:W-:Y:S02]  /*1db0*/  ULEA UR7, UR26, UR25, 0x3 ;  /* 0x000000191a077291 */ /* 0x000fe4000f8e18ff */
[----:B------:R-:W-:Y:S02]  /*1dc0*/  ULEA UR8, UR6, UR25, 0xc ;  /* 0x0000001906087291 */ /* 0x000fe4000f8e60ff */
[----:B------:R-:W-:Y:S01]  /*1dd0*/  ULOP3.LUT UR17, UR17, 0xfefffff8, URZ, 0xc0, !UPT ;  /* 0xfefffff811117892 */ /* 0x000fe2000f8ec0ff */
[----:B-1----:R-:W-:Y:S01]  /*1de0*/  MOV R0, UR23 ;  /* 0x0000001700007c02 */ /* 0x002fe20008000f00 */
[----:B------:R-:W-:Y:S02]  /*1df0*/  USHF.L.U32 UR18, UR24, 0x5, URZ ;  /* 0x0000000518127899 */ /* 0x000fe400080006ff */
[----:B------:R-:W-:Y:S01]  /*1e00*/  UIADD3.X UR31, UPT, UPT, URZ, UR37, URZ, UP1, !UPT ;  /* 0x00000025ff1f7290 */ /* 0x000fe20008ffe4ff */
[----:B--2---:R-:W-:Y:S01]  /*1e10*/  SHF.L.U32 R3, R0, 0x1f, RZ ;  /* 0x0000001f00037819 */ /* 0x004fe200000006ff */
[----:B------:R-:W-:Y:S02]  /*1e20*/  UIADD3 UR16, UPT, UPT, UR16, 0x8400, URZ ;  /* 0x0000840010107890 */ /* 0x000fe4000fffe0ff */
[----:B------:R-:W-:Y:S01]  /*1e30*/  UIADD3 UR28, UP0, UPT, UR36, 0x180, URZ ;  /* 0x00000180241c7890 */ /* 0x000fe2000ff1e0ff */
[----:B------:R3:W1:Y:S01]  /*1e40*/  SYNCS.PHASECHK.TRANS64.TRYWAIT P0, [UR7+0x80], R3 ;  /* 0x00008003ff0075a7 */ /* 0x0006620008001107 */
[----:B------:R-:W-:Y:S02]  /*1e50*/  UIMAD UR7, UR12, UR14, UR4 ;  /* 0x0000000e0c0772a4 */ /* 0x000fe4000f8e0204 */
[----:B------:R-:W-:Y:S02]  /*1e60*/  UIMAD UR6, UR13, UR15, UR5 ;  /* 0x0000000f0d0672a4 */ /* 0x000fe4000f8e0205 */
[----:B------:R-:W-:Y:S02]  /*1e70*/  UIADD3.X UR29, UPT, UPT, URZ, UR37, URZ, UP0, !UPT ;  /* 0x00000025ff1d7290 */ /* 0x000fe400087fe4ff */
[----:B------:R-:W-:Y:S02]  /*1e80*/  UPRMT UR6, UR7, 0x40, UR6 ;  /* 0x0000004007067896 */ /* 0x000fe40008000006 */
[----:B------:R-:W-:Y:S02]  /*1e90*/  UIADD3 UR8, UPT, UPT, UR8, 0x28400, URZ ;  /* 0x0002840008087890 */ /* 0x000fe4000fffe0ff */
[----:B------:R-:W-:Y:S02]  /*1ea0*/  UPRMT UR6, UR6, 0x5410, URZ ;  /* 0x0000541006067896 */ /* 0x000fe400080000ff */
[----:B------:R-:W-:Y:S02]  /*1eb0*/  UIADD3 UR32, UPT, UPT, UR12, 0x1, URZ ;  /* 0x000000010c207890 */ /* 0x000fe4000fffe0ff */
[----:B------:R-:W-:Y:S02]  /*1ec0*/  UIADD3 UR22, UPT, UPT, UR13, 0x1, URZ ;  /* 0x000000010d167890 */ /* 0x000fe4000fffe0ff */
[----:B------:R-:W-:Y:S02]  /*1ed0*/  UISETP.NE.AND UP2, UPT, UR32, UR44, UPT ;  /* 0x0000002c2000728c */ /* 0x000fe4000bf45270 */
[----:B------:R-:W-:Y:S02]  /*1ee0*/  UIADD3 UR27, UPT, UPT, UR27, 0x1, URZ ;  /* 0x000000011b1b7890 */ /* 0x000fe4000fffe0ff */
[----:B------:R-:W-:Y:S01]  /*1ef0*/  UIADD3 UR7, UPT, UPT, UR24, 0x1, URZ ;  /* 0x0000000118077890 */ /* 0x000fe2000fffe0ff */
[----:B------:R-:W-:Y:S01]  /*1f00*/  UMOV UR40, 0x0 ;  /* 0x0000000000287882 */ /* 0x000fe20000000000 */
[----:B------:R-:W-:Y:S01]  /*1f10*/  UMOV UR41, 0x10000000 ;  /* 0x1000000000297882 */ /* 0x000fe20000000000 */
[----:B------:R-:W-:Y:S01]  /*1f20*/  UMOV UR9, UR17 ;  /* 0x0000001100097c82 */ /* 0x000fe20008000000 */
[----:B------:R2:W-:Y:S01]  /*1f30*/  UTMALDG.4D.IM2COL.2CTA [UR16], [UR30], UR6, desc[UR40] ;  /* 0x000028101e0073b4 */ /* 0x0005e20008259006 */
[----:B------:R-:W-:Y:S02]  /*1f40*/  UMOV UR11, UR18 ;  /* 0x00000012000b7c82 */ /* 0x000fe40008000000 */
[----:B------:R-:W-:Y:S04]  /*1f50*/  @UP2 UIADD3 UR22, UPT, UPT, UR13, URZ, URZ ;  /* 0x000000ff0d162290 */ /* 0x000fe8000fffe0ff */
[----:B------:R-:W-:Y:S01]  /*1f60*/  UISETP.NE.AND UP0, UPT, UR22, UR43, UPT ;  /* 0x0000002b1600728c */ /* 0x000fe2000bf05270 */
[----:B------:R4:W-:Y:S10]  /*1f70*/  UTMALDG.4D.2CTA [UR8], [UR28], desc[UR40] ;  /* 0x000028081c0075b4 */ /* 0x0009f40008219000 */
[----:B------:R-:W-:Y:S07]  /*1f80*/  @UP0 UIADD3 UR7, UPT, UPT, UR24, URZ, URZ ;  /* 0x000000ff18070290 */ /* 0x000fee000fffe0ff */
[----:B------:R-:W-:Y:S01]  /*1f90*/  UMOV UR24, UR7 ;  /* 0x0000000700187c82 */ /* 0x000fe20008000000 */
[----:B--2---:R-:W-:Y:S01]  /*1fa0*/  UMOV UR6, UR26 ;  /* 0x0000001a00067c82 */ /* 0x004fe20008000000 */
[----:B----4-:R-:W-:Y:S02]  /*1fb0*/  USEL UR13, UR22, URZ, UP0 ;  /* 0x000000ff160d7287 */ /* 0x010fe40008000000 */
[----:B------:R-:W-:Y:S02]  /*1fc0*/  UISETP.NE.AND UP0, UPT, UR27, UR34, UPT ;  /* 0x000000221b00728c */ /* 0x000fe4000bf05270 */
[----:B------:R-:W-:Y:S07]  /*1fd0*/  USEL UR12, UR32, URZ, UP2 ;  /* 0x000000ff200c7287 */ /* 0x000fee0009000000 */
[----:B---3--:R-:W-:Y:S05]  /*1fe0*/  BRA.U UP0, `(.L_x_29) ;  /* 0xfffffffd00147547 */ /* 0x008fea000b83ffff */
.L_x_23:
[----:B------:R-:W-:Y:S01]  /*1ff0*/  ULEA UR4, UR26, UR25, 0x3 ;  /* 0x000000191a047291 */ /* 0x000fe2000f8e18ff */
[----:B-1----:R-:W-:Y:S01]  /*2000*/  MOV R0, UR23 ;  /* 0x0000001700007c02 */ /* 0x002fe20008000f00 */
[----:B------:R-:W-:Y:S01]  /*2010*/  @!P1 SYNCS.ARRIVE.TRANS64.A1T0 RZ, [UR25+0x148], RZ ;  /* 0x000148ffffff99a7 */ /* 0x000fe20008100019 */
[----:B------:R-:W-:Y:S02]  /*2020*/  UISETP.GE.AND UP0, UPT, UR45, 0x1, UPT ;  /* 0x000000012d00788c */ /* 0x000fe4000bf06270 */
[----:B------:R-:W-:-:S04]  /*2030*/  SHF.L.U32 R0, R0, 0x1f, RZ ;  /* 0x0000001f00007819 */ /* 0x000fc800000006ff */
[----:B--2---:R1:W2:Y:S03]  /*2040*/  SYNCS.PHASECHK.TRANS64.TRYWAIT P0, [UR4+0x80], R0 ;  /* 0x00008000ff0075a7 */ /* 0x0042a60008001104 */
[----:B------:R-:W-:Y:S05]  /*2050*/  BRA.U !UP0, `(.L_x_30) ;  /* 0x00000005085c7547 */ /* 0x000fea000b800000 */
        /* <DEDUP_REMOVED lines=16> */
[----:B------:R-:W-:-:S03]  /*2160*/  UMOV UR32, UR45 ;  /* 0x0000002d00207c82 */ /* 0x000fc60008000000 */
        /* <DEDUP_REMOVED lines=9> */
[----:B---3--:R-:W-:-:S11]  /*2200*/  UMOV UR6, UR26 ;  /* 0x0000001a00067c82 */ /* 0x008fd60008000000 */
.L_x_36:
[----:B------:R-:W-:Y:S01]  /*2210*/  @!P3 MOV R3, 0x6000 ;  /* 0x000060000003b802 */ /* 0x000fe20000000f00 */
[----:B------:R-:W-:Y:S01]  /*2220*/  ULEA UR17, UR6, UR25, 0x3 ;  /* 0x0000001906117291 */ /* 0x000fe2000f8e18ff */
[----:B-12---:R-:W-:Y:S11]  /*2230*/  @P0 BRA `(.L_x_31) ;  /* 0x0000000000100947 */ /* 0x006ff60003800000 */
[----:B------:R-:W-:Y:S04]  /*2240*/  MOV R0, UR23 ;  /* 0x0000001700007c02 */ /* 0x000fe80008000f00 */
[----:B------:R-:W-:Y:S04]  /*2250*/  SHF.L.U32 R5, R0, 0x1f, RZ ;  /* 0x0000001f00057819 */ /* 0x000fe800000006ff */
[----:B------:R-:W1:Y:S02]  /*2260*/  SYNCS.PHASECHK.TRANS64.TRYWAIT P0, [UR17+0x80], R5 ;  /* 0x00008005ff0075a7 */ /* 0x000e640008001111 */
[----:B-1----:R-:W-:Y:S05]  /*2270*/  @!P0 BRA `(.L_x_32) ;  /* 0x0000008000a48947 */ /* 0x002fea0003800000 */
.L_x_31:
[----:B------:R2:W-:Y:S01]  /*2280*/  @!P3 SYNCS.ARRIVE.TRANS64 RZ, [UR17], R3 ;  /* 0x00000003ffffb9a7 */ /* 0x0005e20008000011 */
[----:B------:R-:W-:Y:S04]  /*2290*/  ULOP3.LUT UR7, UR33, 0x2, URZ, 0xfc, !UPT ;  /* 0x0000000221077892 */ /* 0x000fe8000f8efcff */
[----:B------:R-:W-:Y:S09]  /*22a0*/  UISETP.NE.AND UP0, UPT, UR7, 0x2, UPT ;  /* 0x000000020700788c */ /* 0x000ff2000bf05270 */
[----:B------:R-:W-:Y:S05]  /*22b0*/  BRA.U UP0, `(.L_x_33) ;  /* 0x0000000100047547 */ /* 0x000fea000b800000 */
[----:B----4-:R-:W-:Y:S05]  /*22c0*/  BPT.TRAP 0x1 ;  /* 0x000000040000795c */ /* 0x010fea0000300000 */
.L_x_33:
[----:B------:R-:W-:Y:S04]  /*22d0*/  BSSY.RECONVERGENT B0, `(.L_x_34) ;  /* 0x0000003000007945 */ /* 0x000fe80003800200 */
[----:B------:R-:W-:Y:S05]  /*22e0*/  @P2 BRA `(.L_x_35) ;  /* 0x0000000000042947 */ /* 0x000fea0003800000 */
[----:B----4-:R-:W-:Y:S05]  /*22f0*/  BPT.TRAP 0x1 ;  /* 0x000000040000795c */ /* 0x010fea0000300000 */
.L_x_35:
[----:B----4-:R-:W-:Y:S05]  /*2300*/  BSYNC.RECONVERGENT B0 ;  /* 0x0000000000007941 */ /* 0x010fea0003800200 */
.L_x_34:
        /* <DEDUP_REMOVED lines=26> */
[----:B------:R-:W-:Y:S01]  /*24b0*/  UIADD3 UR7, UPT, UPT, UR24, 0x1, URZ ;  /* 0x0000000118077890 */ /* 0x000fe2000fffe0ff */
[----:B------:R-:W-:Y:S01]  /*24c0*/  UMOV UR40, 0x0 ;  /* 0x0000000000287882 */ /* 0x000fe20000000000 */
[----:B------:R-:W-:Y:S01]  /*24d0*/  UMOV UR41, 0x10000000 ;  /* 0x1000000000297882 */ /* 0x000fe20000000000 */
[----:B------:R-:W-:Y:S01]  /*24e0*/  UMOV UR9, UR17 ;  /* 0x0000001100097c82 */ /* 0x000fe20008000000 */
[----:B------:R2:W-:Y:S01]  /*24f0*/  UTMALDG.4D.IM2COL.2CTA [UR16], [UR30], UR6, desc[UR40] ;  /* 0x000028101e0073b4 */ /* 0x0005e20008259006 */
[----:B------:R-:W-:Y:S04]  /*2500*/  UMOV UR11, UR18 ;  /* 0x00000012000b7c82 */ /* 0x000fe80008000000 */
[----:B------:R-:W-:Y:S04]  /*2510*/  @UP2 UIADD3 UR22, UPT, UPT, UR13, URZ, URZ ;  /* 0x000000ff0d162290 */ /* 0x000fe8000fffe0ff */
[----:B------:R-:W-:Y:S01]  /*2520*/  UISETP.NE.AND UP0, UPT, UR22, UR43, UPT ;  /* 0x0000002b1600728c */ /* 0x000fe2000bf05270 */
[----:B------:R4:W-:Y:S10]  /*2530*/  UTMALDG.4D.2CTA [UR8], [UR28], desc[UR40] ;  /* 0x000028081c0075b4 */ /* 0x0009f40008219000 */
[----:B------:R-:W-:Y:S07]  /*2540*/  @UP0 UIADD3 UR7, UPT, UPT, UR24, URZ, URZ ;  /* 0x000000ff18070290 */ /* 0x000fee000fffe0ff */
[----:B------:R-:W-:Y:S01]  /*2550*/  UMOV UR24, UR7 ;  /* 0x0000000700187c82 */ /* 0x000fe20008000000 */
[----:B--2---:R-:W-:Y:S02]  /*2560*/  UIADD3 UR6, UPT, UPT, UR32, -0x1, URZ ;  /* 0xffffffff20067890 */ /* 0x004fe4000fffe0ff */
[----:B----4-:R-:W-:Y:S02]  /*2570*/  USEL UR13, UR22, URZ, UP0 ;  /* 0x000000ff160d7287 */ /* 0x010fe40008000000 */
[----:B------:R-:W-:Y:S02]  /*2580*/  UISETP.GT.U32.AND UP0, UPT, UR32, 0x1, UPT ;  /* 0x000000012000788c */ /* 0x000fe4000bf04070 */
[----:B------:R-:W-:Y:S01]  /*2590*/  USEL UR12, UR27, URZ, UP2 ;  /* 0x000000ff1b0c7287 */ /* 0x000fe20009000000 */
[----:B------:R-:W-:Y:S01]  /*25a0*/  UMOV UR32, UR6 ;  /* 0x0000000600207c82 */ /* 0x000fe20008000000 */
[----:B------:R-:W-:Y:S05]  /*25b0*/  UMOV UR6, UR26 ;  /* 0x0000001a00067c82 */ /* 0x000fea0008000000 */
[----:B---3--:R-:W-:Y:S05]  /*25c0*/  BRA.U UP0, `(.L_x_36) ;  /* 0xfffffffd00107547 */ /* 0x008fea000b83ffff */
.L_x_30:
[----:B------:R-:W-:Y:S01]  /*25d0*/  SHF.L.U32 R3, R2, 0x1f, RZ ;  /* 0x0000001f02037819 */ /* 0x000fe200000006ff */
[----:B------:R-:W-:-:S03]  /*25e0*/  NOP ;  /* 0x0000000000007918 */ /* 0x000fc60000000000 */
[----:B-12---:R-:W1:Y:S02]  /*25f0*/  SYNCS.PHASECHK.TRANS64.TRYWAIT P0, [UR25+0x150], R3 ;  /* 0x00015003ff0075a7 */ /* 0x006e640008001119 */
[----:B-1----:R-:W-:Y:S05]  /*2600*/  @!P0 BRA `(.L_x_37) ;  /* 0x0000007c00d88947 */ /* 0x002fea0003800000 */
.L_x_158:
[----:B------:R-:W2:Y:S01]  /*2610*/  LDS.128 R4, [UR25+0x190] ;  /* 0x00019019ff047984 */ /* 0x000ea20008000c00 */
[----:B------:R-:W-:Y:S02]  /*2620*/  UIADD3 UR4, UPT, UPT, UR25, 0x158, URZ ;  /* 0x0000015819047890 */ /* 0x000fe4000fffe0ff */
[----:B------:R-:W-:Y:S01]  /*2630*/  UISETP.GE.AND UP0, UPT, UR39, 0x1, UPT ;  /* 0x000000012700788c */ /* 0x000fe2000bf06270 */
[----:B------:R-:W-:Y:S01]  /*2640*/  @!PT LDS RZ, [RZ] ;  /* 0x00000000fffff984 */ /* 0x000fe20000000800 */
[----:B------:R-:W-:Y:S01]  /*2650*/  @!PT LDS RZ, [RZ] ;  /* 0x00000000fffff984 */ /* 0x000fe20000000800 */
[----:B------:R-:W-:Y:S01]  /*2660*/  @!PT LDS RZ, [RZ] ;  /* 0x00000000fffff984 */ /* 0x000fe20000000800 */
[----:B------:R-:W-:Y:S01]  /*2670*/  @!PT LDS RZ, [RZ] ;  /* 0x00000000fffff984 */ /* 0x000fe20000000800 */
[----:B------:R3:W-:Y:S06]  /*2680*/  MEMBAR.ALL.CTA ;  /* 0x0000000000007992 */ /* 0x0007ec0000008000 */
[----:B---3--:R-:W3:Y:S01]  /*2690*/  FENCE.VIEW.ASYNC.S ;  /* 0x00000000000073c6 */ /* 0x008ee20000000000 */
[----:B------:R-:W-:-:S09]  /*26a0*/  UPRMT UR4, URZ, 0x654, UR4 ;  /* 0x00000654ff047896 */ /* 0x000fd20008000004 */
[----:B---3--:R-:W-:Y:S01]  /*26b0*/  SYNCS.ARRIVE.TRANS64.RED.A1T0 RZ, [UR4], RZ ;  /* 0x000000ffffff79a7 */ /* 0x008fe20008100404 */
[----:B--2---:R-:W-:-:S13]  /*26c0*/  LOP3.LUT P0, RZ, R6, 0x1, RZ, 0xc0, !PT ;  /* 0x0000000106ff7812 */ /* 0x004fda000780c0ff */
[----:B------:R-:W-:Y:S01]  /*26d0*/  VOTEU.ANY UP1, P0 ;  /* 0x0000000000ff7886 */ /* 0x000fe20000020100 */
[----:B------:R-:W-:-:S13]  /*26e0*/  PLOP3.LUT P0, PT, PT, PT, UP1, 0x80, 0x8 ;  /* 0x000000000008781c */ /* 0x000fda0003f0f018 */
[----:B-1----:R-:W-:Y:S02]  /*26f0*/  @P0 MOV R0, R4 ;  /* 0x0000000400000202 */ /* 0x002fe40000000f00 */
[----:B------:R-:W-:Y:S02]  /*2700*/  @P0 LOP3.LUT R4, R5, 0xffff, RZ, 0xc0, !PT ;  /* 0x0000ffff05040812 */ /* 0x000fe400078ec0ff */
[----:B------:R-:W-:Y:S02]  /*2710*/  @P0 R2UR UR6, R0 ;  /* 0x00000000000602ca */ /* 0x000fe400000e0000 */
[----:B------:R-:W-:-:S11]  /*2720*/  @P0 R2UR UR5, R4 ;  /* 0x00000000040502ca */ /* 0x000fd600000e0000 */
[----:B------:R-:W-:Y:S02]  /*2730*/  @UP1 UMOV UR42, UR6 ;  /* 0x00000006002a1c82 */ /* 0x000fe40008000000 */
[----:B------:R-:W-:Y:S01]  /*2740*/  @UP1 UMOV UR38, UR5 ;  /* 0x0000000500261c82 */ /* 0x000fe20008000000 */
[----:B------:R-:W-:Y:S05]  /*2750*/  BRA.U !UP0, `(.L_x_38) ;  /* 0x0000000108d47547 */ /* 0x000fea000b800000 */
[----:B------:R-:W1:Y:S01]  /*2760*/  LDCU.128 UR16, c[0x0][0xb10] ;  /* 0x00016200ff1077ac */ /* 0x000e620008000c00 */
[----:B------:R-:W2:Y:S01]  /*2770*/  LDCU UR21, c[0x0][0xb20] ;  /* 0x00016400ff1577ac */ /* 0x000ea20008000800 */
[----:B------:R-:W3:Y:S01]  /*2780*/  LDCU UR20, c[0x0][0xb0c] ;  /* 0x00016180ff1477ac */ /* 0x000ee20008000800 */
[----:B------:R-:W4:Y:S01]  /*2790*/  LDCU.64 UR8, c[0x0][0xb28] ;  /* 0x00016500ff0877ac */ /* 0x000f220008000a00 */
[----:B------:R-:W-:Y:S02]  /*27a0*/  UISETP.NE.AND UP3, UPT, UR39, 0x1, UPT ;  /* 0x000000012700788c */ /* 0x000fe4000bf65270 */
[----:B-1----:R-:W-:Y:S02]  /*27b0*/  UIMAD.WIDE.U32 UR4, UR46, UR19, URZ ;  /* 0x000000132e0472a5 */ /* 0x002fe4000f8e00ff */
[----:B------:R-:W-:Y:S02]  /*27c0*/  UIMAD.WIDE.U32 UR6, UR47, UR16, URZ ;  /* 0x000000102f0672a5 */ /* 0x000fe4000f8e00ff */
[----:B------:R-:W-:-:S02]  /*27d0*/  UISETP.NE.AND UP0, UPT, UR18, 0x1, UPT ;  /* 0x000000011200788c */ /* 0x000fc4000bf05270 */
[----:B------:R-:W-:Y:S01]  /*27e0*/  UIMAD.WIDE.U32 UR14, UR38, UR19, URZ ;  /* 0x00000013260e72a5 */ /* 0x000fe2000f8e00ff */
[----:B------:R-:W-:Y:S01]  /*27f0*/  UMOV UR4, UR5 ;  /* 0x0000000500047c82 */ /* 0x000fe20008000000 */
[----:B---3--:R-:W-:Y:S02]  /*2800*/  UISETP.NE.AND UP2, UPT, UR20, 0x1, UPT ;  /* 0x000000011400788c */ /* 0x008fe4000bf45270 */
[----:B--2---:R-:W-:Y:S02]  /*2810*/  USHF.R.U32.HI UR5, URZ, UR21, UR4 ;  /* 0x00000015ff057299 */ /* 0x004fe40008011604 */
[----:B------:R-:W-:Y:S01]  /*2820*/  UIMAD.WIDE.U32 UR12, UR42, UR16, URZ ;  /* 0x000000102a0c72a5 */ /* 0x000fe2000f8e00ff */
[----:B------:R-:W-:Y:S01]  /*2830*/  UMOV UR4, UR7 ;  /* 0x0000000700047c82 */ /* 0x000fe20008000000 */
[----:B------:R-:W-:Y:S02]  /*2840*/  USEL UR5, UR46, UR5, !UP0 ;  /* 0x000000052e057287 */ /* 0x000fe4000c000000 */
[----:B------:R-:W-:-:S02]  /*2850*/  USHF.R.U32.HI UR4, URZ, UR17, UR4 ;  /* 0x00000011ff047299 */ /* 0x000fc40008011604 */
[----:B----4-:R-:W-:Y:S02]  /*2860*/  UIMAD.WIDE.U32 UR10, UR5, UR8, URZ ;  /* 0x00000008050a72a5 */ /* 0x010fe4000f8e00ff */
[----:B------:R-:W-:Y:S01]  /*2870*/  USEL UR6, UR47, UR4, !UP2 ;  /* 0x000000042f067287 */ /* 0x000fe2000d000000 */
[----:B------:R-:W-:Y:S02]  /*2880*/  UMOV UR12, UR13 ;  /* 0x0000000d000c7c82 */ /* 0x000fe40008000000 */
[----:B------:R-:W-:Y:S01]  /*2890*/  UMOV UR4, UR15 ;  /* 0x0000000f00047c82 */ /* 0x000fe20008000000 */
[----:B------:R-:W-:Y:S01]  /*28a0*/  UIMAD.WIDE.U32 UR14, UR6, UR8, URZ ;  /* 0x00000008060e72a5 */ /* 0x000fe2000f8e00ff */
[----:B------:R-:W-:Y:S01]  /*28b0*/  UMOV UR10, UR11 ;  /* 0x0000000b000a7c82 */ /* 0x000fe20008000000 */
[----:B------:R-:W-:Y:S02]  /*28c0*/  USHF.R.U32.HI UR4, URZ, UR21, UR4 ;  /* 0x00000015ff047299 */ /* 0x000fe40008011604 */
[----:B------:R-:W-:-:S03]  /*28d0*/  @UP3 USHF.R.U32.HI UR5, URZ, UR9, UR10 ;  /* 0x00000009ff053299 */ /* 0x000fc6000801160a */
[----:B------:R-:W-:Y:S01]  /*28e0*/  UMOV UR14, UR15 ;  /* 0x0000000f000e7c82 */ /* 0x000fe20008000000 */
[----:B------:R-:W-:Y:S02]  /*28f0*/  USHF.R.U32.HI UR17, URZ, UR17, UR12 ;  /* 0x00000011ff117299 */ /* 0x000fe4000801160c */
[----:B------:R-:W-:Y:S02]  /*2900*/  USEL UR4, UR38, UR4, !UP0 ;  /* 0x0000000426047287 */ /* 0x000fe4000c000000 */
[----:B------:R-:W-:Y:S02]  /*2910*/  @UP3 USHF.R.U32.HI UR6, URZ, UR9, UR14 ;  /* 0x00000009ff063299 */ /* 0x000fe4000801160e */
[----:B------:R-:W-:Y:S02]  /*2920*/  UIMAD UR7, UR39, UR5, URZ ;  /* 0x00000005270772a4 */ /* 0x000fe4000f8e02ff */
[----:B------:R-:W-:Y:S02]  /*2930*/  USEL UR5, UR42, UR17, !UP2 ;  /* 0x000000112a057287 */ /* 0x000fe4000d000000 */
[----:B------:R-:W-:-:S02]  /*2940*/  UIMAD UR10, UR39, UR6, URZ ;  /* 0x00000006270a72a4 */ /* 0x000fc4000f8e02ff */
[----:B------:R-:W-:Y:S02]  /*2950*/  UISETP.GE.AND UP0, UPT, UR4, UR7, UPT ;  /* 0x000000070400728c */ /* 0x000fe4000bf06270 */
[----:B------:R-:W-:Y:S02]  /*2960*/  UIMAD.WIDE.U32 UR12, UR4, UR8, URZ ;  /* 0x00000008040c72a5 */ /* 0x000fe4000f8e00ff */
[----:B------:R-:W-:Y:S02]  /*2970*/  UISETP.GE.OR UP0, UPT, UR5, UR10, UP0 ;  /* 0x0000000a0500728c */ /* 0x000fe40008706670 */
[----:B------:R-:W-:Y:S02]  /*2980*/  UIMAD.WIDE.U32 UR10, UR5, UR8, URZ ;  /* 0x00000008050a72a5 */ /* 0x000fe4000f8e00ff */
[----:B------:R-:W-:Y:S01]  /*2990*/  UIADD3 UR12, UPT, UPT, -UR4, URZ, URZ ;  /* 0x000000ff040c7290 */ /* 0x000fe2000fffe1ff */
[----:B------:R-:W-:Y:S01]  /*29a0*/  UMOV UR8, UR13 ;  /* 0x0000000d00087c82 */ /* 0x000fe20008000000 */
[----:B------:R-:W-:-:S02]  /*29b0*/  UIADD3 UR10, UPT, UPT, -UR5, URZ, URZ ;  /* 0x000000ff050a7290 */ /* 0x000fc4000fffe1ff */
[----:B------:R-:W-:-:S03]  /*29c0*/  USHF.R.U32.HI UR8, URZ, UR9, UR8 ;  /* 0x00000009ff087299 */ /* 0x000fc60008011608 */
[----:B------:R-:W-:Y:S01]  /*29d0*/  @!UP0 UMOV UR7, UR11 ;  /* 0x0000000b00078c82 */ /* 0x000fe20008000000 */
[----:B------:R-:W-:Y:S02]  /*29e0*/  UIMAD UR12, UR18, UR12, UR38 ;  /* 0x0000000c120c72a4 */ /* 0x000fe4000f8e0226 */
[----:B------:R-:W-:Y:S02]  /*29f0*/  USEL UR8, UR4, UR8, !UP3 ;  /* 0x0000000804087287 */ /* 0x000fe4000d800000 */
[----:B------:R-:W-:Y:S02]  /*2a00*/  @!UP0 USHF.R.U32.HI UR7, URZ, UR9, UR7 ;  /* 0x00000009ff078299 */ /* 0x000fe40008011607 */
[----:B------:R-:W-:Y:S02]  /*2a10*/  UIADD3 UR9, UPT, UPT, -UR8, URZ, URZ ;  /* 0x000000ff08097290 */ /* 0x000fe4000fffe1ff */
[----:B------:R-:W-:Y:S02]  /*2a20*/  @!UP0 USEL UR7, UR5, UR7, !UP3 ;  /* 0x0000000705078287 */ /* 0x000fe4000d800000 */
[----:B------:R-:W-:-:S02]  /*2a30*/  UIMAD UR9, UR39, UR9, UR4 ;  /* 0x00000009270972a4 */ /* 0x000fc4000f8e0204 */
[----:B------:R-:W-:Y:S02]  /*2a40*/  @!UP0 UIADD3 UR8, UPT, UPT, UR8, -UR7, URZ ;  /* 0x8000000708088290 */ /* 0x000fe4000fffe0ff */
[----:B------:R-:W-:Y:S02]  /*2a50*/  @!UP0 UIMAD UR7, UR9, UR6, UR7 ;  /* 0x00000006090782a4 */ /* 0x000fe4000f8e0207 */
[----:B------:R-:W-:Y:S02]  /*2a60*/  @!UP0 UIMAD UR4, UR39, UR8, UR5 ;  /* 0x00000008270482a4 */ /* 0x000fe4000f8e0205 */
[----:B------:R-:W-:Y:S02]  /*2a70*/  UIMAD UR6, UR20, UR10, UR42 ;  /* 0x0000000a140672a4 */ /* 0x000fe4000f8e022a */
[----:B------:R-:W-:Y:S01]  /*2a80*/  UIMAD UR38, UR4, UR18, UR12 ;  /* 0x00000012042672a4 */ /* 0x000fe2000f8e020c */
[----:B------:R-:W-:Y:S02]  /*2a90*/  @!UP0 UMOV UR5, UR7 ;  /* 0x0000000700058c82 */ /* 0x000fe40008000000 */
[----:B------:R-:W-:-:S12]  /*2aa0*/  UIMAD UR42, UR5, UR20, UR6 ;  /* 0x00000014052a72a4 */ /* 0x000fd8000f8e0206 */
.L_x_38:
[----:B------:R-:W1:Y:S02]  /*2ab0*/  LDCU UR4, c[0x0][0xb30] ;  /* 0x00016600ff0477ac */ /* 0x000e640008000800 */
[----:B-1----:R-:W-:-:S09]  /*2ac0*/  UISETP.NE.AND UP0, UPT, UR4, 0x1, UPT ;  /* 0x000000010400788c */ /* 0x002fd2000bf05270 */
[----:B------:R-:W-:Y:S05]  /*2ad0*/  BRA.U UP0, `(.L_x_39) ;  /* 0x0000000100447547 */ /* 0x000fea000b800000 */
[----:B------:R-:W1:Y:S01]  /*2ae0*/  LDCU.128 UR8, c[0x0][0xb10] ;  /* 0x00016200ff0877ac */ /* 0x000e620008000c00 */
[----:B------:R-:W2:Y:S01]  /*2af0*/  LDCU UR12, c[0x0][0xb0c] ;  /* 0x00016180ff0c77ac */ /* 0x000ea20008000800 */
[----:B------:R-:W3:Y:S01]  /*2b00*/  LDCU UR13, c[0x0][0xb20] ;  /* 0x00016400ff0d77ac */ /* 0x000ee20008000800 */
[----:B-1----:R-:W-:Y:S02]  /*2b10*/  UIMAD.WIDE.U32 UR6, UR42, UR8, URZ ;  /* 0x000000082a0672a5 */ /* 0x002fe4000f8e00ff */
[----:B------:R-:W-:Y:S02]  /*2b20*/  UIMAD.WIDE.U32 UR4, UR38, UR11, URZ ;  /* 0x0000000b260472a5 */ /* 0x000fe4000f8e00ff */
[----:B--2---:R-:W-:Y:S02]  /*2b30*/  UISETP.NE.AND UP2, UPT, UR12, 0x1, UPT ;  /* 0x000000010c00788c */ /* 0x004fe4000bf45270 */
[----:B------:R-:W-:Y:S01]  /*2b40*/  UISETP.NE.AND UP0, UPT, UR10, 0x1, UPT ;  /* 0x000000010a00788c */ /* 0x000fe2000bf05270 */
[----:B------:R-:W-:-:S02]  /*2b50*/  UMOV UR6, UR7 ;  /* 0x0000000700067c82 */ /* 0x000fc40008000000 */
[----:B------:R-:W-:Y:S01]  /*2b60*/  UMOV UR4, UR5 ;  /* 0x0000000500047c82 */ /* 0x000fe20008000000 */
[----:B------:R-:W-:Y:S02]  /*2b70*/  USHF.R.U32.HI UR6, URZ, UR9, UR6 ;  /* 0x00000009ff067299 */ /* 0x000fe40008011606 */
[----:B---3--:R-:W-:Y:S02]  /*2b80*/  USHF.R.U32.HI UR4, URZ, UR13, UR4 ;  /* 0x0000000dff047299 */ /* 0x008fe40008011604 */
[----:B------:R-:W-:Y:S02]  /*2b90*/  USEL UR5, UR42, UR6, !UP2 ;  /* 0x000000062a057287 */ /* 0x000fe4000d000000 */
[----:B------:R-:W-:-:S04]  /*2ba0*/  USEL UR4, UR38, UR4, !UP0 ;  /* 0x0000000426047287 */ /* 0x000fc8000c000000 */
[----:B------:R-:W-:Y:S02]  /*2bb0*/  UIADD3 UR6, UPT, UPT, UR5, -UR4, URZ ;  /* 0x8000000405067290 */ /* 0x000fe4000fffe0ff */
[----:B------:R-:W-:Y:S02]  /*2bc0*/  UIADD3 UR4, UPT, UPT, -UR5, UR4, URZ ;  /* 0x0000000405047290 */ /* 0x000fe4000fffe1ff */
[----:B------:R-:W-:Y:S02]  /*2bd0*/  UIMAD UR38, UR6, UR10, UR38 ;  /* 0x0000000a062672a4 */ /* 0x000fe4000f8e0226 */
[----:B------:R-:W-:-:S12]  /*2be0*/  UIMAD UR42, UR4, UR12, UR42 ;  /* 0x0000000c042a72a4 */ /* 0x000fd8000f8e022a */
.L_x_39:
[----:B------:R-:W-:Y:S01]  /*2bf0*/  R2UR UR5, R96 ;  /* 0x00000000600572ca */ /* 0x000fe200000e0000 */
[----:B------:R-:W-:Y:S01]  /*2c00*/  UMOV UR27, UR34 ;  /* 0x00000022001b7c82 */ /* 0x000fe20008000000 */
[----:B------:R-:W-:Y:S02]  /*2c10*/  R2UR UR4, R95 ;  /* 0x000000005f0472ca */ /* 0x000fe400000e0000 */
[----:B------:R-:W-:Y:S02]  /*2c20*/  PLOP3.LUT P1, PT, PT, PT, PT, 0x80, 0x8 ;  /* 0x000000000008781c */ /* 0x000fe40003f2f070 */
[----:B------:R-:W-:-:S07]  /*2c30*/  LOP3.LUT R2, R2, 0x1, RZ, 0x3c, !PT ;  /* 0x0000000102027812 */ /* 0x000fce00078e3cff */
[----:B------:R-:W-:Y:S02]  /*2c40*/  UIADD3 UR51, UPT, UPT, UR42, UR5, URZ ;  /* 0x000000052a337290 */ /* 0x000fe4000fffe0ff */
[----:B------:R-:W-:Y:S01]  /*2c50*/  UIADD3 UR21, UPT, UPT, UR38, UR4, URZ ;  /* 0x0000000426157290 */ /* 0x000fe2000fffe0ff */
[----:B------:R-:W-:Y:S11]  /*2c60*/  BRA.U UP1, `(.L_x_40) ;  /* 0xffffffed013c7547 */ /* 0x000ff6000b83ffff */
[----:B------:R-:W-:Y:S01]  /*2c70*/  UIADD3 UR25, UPT, UPT, UR25, 0x80, URZ ;  /* 0x0000008019197890 */ /* 0x000fe2000fffe0ff */
[----:B------:R-:W-:-:S03]  /*2c80*/  MOV R3, UR23 ;  /* 0x0000001700037c02 */ /* 0x000fc60008000f00 */
[----:B------:R-:W-:Y:S01]  /*2c90*/  ULEA UR4, UR26, UR25, 0x3 ;  /* 0x000000191a047291 */ /* 0x000fe2000f8e18ff */
[----:B------:R-:W-:-:S08]  /*2ca0*/  SHF.L.U32 R3, R3, 0x1f, RZ ;  /* 0x0000001f03037819 */ /* 0x000fd000000006ff */
[----:B------:R-:W1:Y:S02]  /*2cb0*/  SYNCS.PHASECHK.TRANS64.TRYWAIT P0, [UR4], R3 ;  /* 0x00000003ff0075a7 */ /* 0x000e640008001104 */
[----:B-1----:R-:W-:Y:S05]  /*2cc0*/  @!P0 BRA `(.L_x_41) ;  /* 0x0000007800408947 */ /* 0x002fea0003800000 */
.L_x_160:
[----:B------:R-:W-:-:S04]  /*2cd0*/  UIADD3 UR4, UPT, UPT, UR26, 0x1, URZ ;  /* 0x000000011a047890 */ /* 0x000fc8000fffe0ff */
[----:B------:R-:W-:-:S04]  /*2ce0*/  UISETP.NE.AND UP0, UPT, UR4, 0x10, UPT ;  /* 0x000000100400788c */ /* 0x000fc8000bf05270 */
[----:B------:R-:W-:Y:S02]  /*2cf0*/  USEL UR5, URZ, 0x1, UP0 ;  /* 0x00000001ff057887 */ /* 0x000fe40008000000 */
[----:B------:R-:W-:Y:S02]  /*2d00*/  USEL UR4, UR4, URZ, UP0 ;  /* 0x000000ff04047287 */ /* 0x000fe40008000000 */
[----:B------:R-:W-:Y:S02]  /*2d10*/  ULOP3.LUT UR6, UR23, UR5, URZ, 0x3c, !UPT ;  /* 0x0000000517067292 */ /* 0x000fe4000f8e3cff */
[----:B------:R-:W-:-:S04]  /*2d20*/  ULEA UR5, UR4, UR25, 0x3 ;  /* 0x0000001904057291 */ /* 0x000fc8000f8e18ff */
[----:B-1----:R-:W-:-:S04]  /*2d30*/  MOV R3, UR6 ;  /* 0x0000000600037c02 */ /* 0x002fc80008000f00 */
[----:B------:R-:W-:-:S04]  /*2d40*/  SHF.L.U32 R3, R3, 0x1f, RZ ;  /* 0x0000001f03037819 */ /* 0x000fc800000006ff */
[----:B------:R-:W1:Y:S02]  /*2d50*/  SYNCS.PHASECHK.TRANS64.TRYWAIT P0, [UR5], R3 ;  /* 0x00000003ff0075a7 */ /* 0x000e640008001105 */
[----:B-1----:R-:W-:Y:S05]  /*2d60*/  @!P0 BRA `(.L_x_42) ;  /* 0x0000007800308947 */ /* 0x002fea0003800000 */
.L_x_162:
        /* <DEDUP_REMOVED lines=10> */
.L_x_164:
        /* <DEDUP_REMOVED lines=10> */
.L_x_166:
        /* <DEDUP_REMOVED lines=10> */
.L_x_168:
        /* <DEDUP_REMOVED lines=10> */
.L_x_170:
        /* <DEDUP_REMOVED lines=10> */
.L_x_172:
        /* <DEDUP_REMOVED lines=10> */
.L_x_174:
        /* <DEDUP_REMOVED lines=10> */
.L_x_176:
        /* <DEDUP_REMOVED lines=10> */
.L_x_178:
        /* <DEDUP_REMOVED lines=10> */
.L_x_180:
        /* <DEDUP_REMOVED lines=10> */
.L_x_182:
        /* <DEDUP_REMOVED lines=10> */
.L_x_184:
        /* <DEDUP_REMOVED lines=10> */
.L_x_186:
        /* <DEDUP_REMOVED lines=10> */
.L_x_188:
[----:B------:R-:W-:-:S04]  /*3590*/  UIADD3 UR4, UPT, UPT, UR4, 0x1, URZ ;  /* 0x0000000104047890 */ /* 0x000fc8000fffe0ff */
[----:B------:R-:W-:-:S04]  /*35a0*/  UISETP.NE.AND UP0, UPT, UR4, 0x10, UPT ;  /* 0x000000100400788c */ /* 0x000fc8000bf05270 */
[----:B------:R-:W-:Y:S02]  /*35b0*/  USEL UR5, URZ, 0x1, UP0 ;  /* 0x00000001ff057887 */ /* 0x000fe40008000000 */
[----:B------:R-:W-:Y:S02]  /*35c0*/  USEL UR4, UR4, URZ, UP0 ;  /* 0x000000ff04047287 */ /* 0x000fe40008000000 */
[----:B------:R-:W-:Y:S02]  /*35d0*/  ULOP3.LUT UR5, UR6, UR5, URZ, 0x3c, !UPT ;  /* 0x0000000506057292 */ /* 0x000fe4000f8e3cff */
[----:B------:R-:W-:-:S04]  /*35e0*/  ULEA UR4, UR4, UR25, 0x3 ;  /* 0x0000001904047291 */ /* 0x000fc8000f8e18ff */
[----:B------:R-:W-:Y:S02]  /*35f0*/  IMAD.U32 R2, RZ, RZ, UR5 ;  /* 0x00000005ff027e24 */ /* 0x000fe4000f8e00ff */
[----:B-1----:R-:W-:-:S03]  /*3600*/  MOV R0, UR4 ;  /* 0x0000000400007c02 */ /* 0x002fc60008000f00 */
[----:B------:R-:W-:-:S07]  /*3610*/  SHF.L.U32 R3, R2, 0x1f, RZ ;  /* 0x0000001f02037819 */ /* 0x000fce00000006ff */
.L_x_56:
[----:B-1----:R1:W2:Y:S02]  /*3620*/  SYNCS.PHASECHK.TRANS64.TRYWAIT P0, [R0+URZ], R3 ;  /* 0x00000003000075a7 */ /* 0x0022a400080011ff */
[----:B--2---:R-:W-:Y:S05]  /*3630*/  @!P0 NANOSLEEP.SYNCS 0x989680 ;  /* 0x009896800000895d */ /* 0x004fea0003900000 */
[----:B------:R-:W2:Y:S02]  /*3640*/  @!P0 SYNCS.PHASECHK.TRANS64 P0, [R0+URZ], R3 ;  /* 0x00000003000085a7 */ /* 0x000ea400080010ff */
[----:B--2---:R-:W-:Y:S05]  /*3650*/  @P0 EXIT ;  /* 0x000000000000094d */ /* 0x004fea0003800000 */
[----:B------:R-:W-:Y:S05]  /*3660*/  BRA `(.L_x_56) ;  /* 0xfffffffc00ec7947 */ /* 0x000fea000383ffff */
.L_x_22:
[----:B------:R-:W2:Y:S02]  /*3670*/  S2UR UR4, SR_CgaCtaId ;  /* 0x00000000000479c3 */ /* 0x000ea40000008800 */
[----:B--2---:R-:W-:-:S04]  /*3680*/  UISETP.NE.AND UP0, UPT, UR4, URZ, UPT ;  /* 0x000000ff0400728c */ /* 0x004fc8000bf05270 */
[----:B------:R-:W-:-:S09]  /*3690*/  UISETP.NE.OR UP0, UPT, UR18, 0x1, UP0 ;  /* 0x000000011200788c */ /* 0x000fd20008705670 */
[----:B------:R-:W-:Y:S05]  /*36a0*/  BRA.U UP0, `(.L_x_57) ;  /* 0x0000000100b47547 */ /* 0x000fea000b800000 */
[----:B------:R-:W2:Y:S01]  /*36b0*/  S2UR UR5, SR_CgaCtaId ;  /* 0x00000000000579c3 */ /* 0x000ea20000008800 */
[----:B------:R-:W-:Y:S01]  /*36c0*/  UMOV UR4, 0x400 ;  /* 0x0000040000047882 */ /* 0x000fe20000000000 */
[----:B------:R-:W-:Y:S01]  /*36d0*/  HFMA2 R2, -RZ, RZ, 0, 5.9604644775390625e-08 ;  /* 0x00000001ff027431 */ /* 0x000fe200000001ff */
[----:B------:R-:W-:Y:S01]  /*36e0*/  ISETP.GE.U32.AND P0, PT, R3, 0x2, PT ;  /* 0x000000020300780c */ /* 0x000fe20003f06070 */
[----:B------:R-:W-:Y:S01]  /*36f0*/  IMAD.MOV.U32 R8, RZ, RZ, RZ ;  /* 0x000000ffff087224 */ /* 0x000fe200078e00ff */
[----:B--2---:R-:W-:-:S04]  /*3700*/  ULEA UR4, UR5, UR4, 0x18 ;  /* 0x0000000405047291 */ /* 0x004fc8000f8ec0ff */
[----:B------:R-:W-:Y:S02]  /*3710*/  UIADD3 UR5, UPT, UPT, UR4, 0x158, URZ ;  /* 0x0000015804057890 */ /* 0x000fe4000fffe0ff */
[----:B------:R-:W-:Y:S02]  /*3720*/  UIADD3 UR8, UPT, UPT, UR4, 0x150, URZ ;  /* 0x0000015004087890 */ /* 0x000fe4000fffe0ff */
[----:B------:R-:W-:-:S12]  /*3730*/  UPRMT UR5, URZ, 0x654, UR5 ;  /* 0x00000654ff057896 */ /* 0x000fd80008000005 */
.L_x_60:
[----:B------:R-:W-:Y:S01]  /*3740*/  SHF.L.U32 R7, R2, 0x1f, RZ ;  /* 0x0000001f02077819 */ /* 0x000fe200000006ff */
[----:B------:R-:W-:Y:S02]  /*3750*/  IMAD.U32 R4, RZ, RZ, UR8 ;  /* 0x00000008ff047e24 */ /* 0x000fe4000f8e00ff */
[----:B------:R-:W-:Y:S01]  /*3760*/  @!P0 IMAD.MOV.U32 R5, RZ, RZ, 0x10 ;  /* 0x00000010ff058424 */ /* 0x000fe200078e00ff */
[----:B------:R-:W2:Y:S02]  /*3770*/  SYNCS.PHASECHK.TRANS64.TRYWAIT P1, [UR4+0x158], R7 ;  /* 0x00015807ff0075a7 */ /* 0x000ea40008021104 */
[----:B------:R-:W-:-:S04]  /*3780*/  PRMT R9, R3, 0x654, R4 ;  /* 0x0000065403097816 */ /* 0x000fc80000000004 */
[----:B------:R-:W-:Y:S01]  /*3790*/  SEL R0, R9, R0, !P0 ;  /* 0x0000000009007207 */ /* 0x000fe20004000000 */
[----:B--2---:R-:W-:Y:S06]  /*37a0*/  @!P1 BRA `(.L_x_58) ;  /* 0x0000007000f09947 */ /* 0x004fec0003800000 */
.L_x_190:
[----:B------:R-:W-:Y:S01]  /*37b0*/  UIADD3 UR6, UPT, UPT, UR4, 0x190, URZ ;  /* 0x0000019004067890 */ /* 0x000fe2000fffe0ff */
[----:B------:R3:W-:Y:S01]  /*37c0*/  @!P0 SYNCS.ARRIVE.TRANS64.RED RZ, [R0+URZ], R5 ;  /* 0x0000000500ff89a7 */ /* 0x0007e200080004ff */
[----:B------:R-:W-:Y:S01]  /*37d0*/  UIADD3 UR7, UPT, UPT, UR4, 0x150, URZ ;  /* 0x0000015004077890 */ /* 0x000fe2000fffe0ff */
[----:B------:R-:W-:-:S08]  /*37e0*/  LOP3.LUT R2, R2, 0x1, RZ, 0x3c, !PT ;  /* 0x0000000102027812 */ /* 0x000fd000078e3cff */
[----:B------:R-:W-:Y:S06]  /*37f0*/  UGETNEXTWORKID.BROADCAST [UR6], [UR7] ;  /* 0x00000000060073ca */ /* 0x000fec0008000100 */
[----:B---3--:R-:W-:-:S04]  /*3800*/  SHF.L.U32 R5, R8, 0x1f, RZ ;  /* 0x0000001f08057819 */ /* 0x008fc800000006ff */
[----:B------:R-:W3:Y:S02]  /*3810*/  SYNCS.PHASECHK.TRANS64.TRYWAIT P1, [UR4+0x150], R5 ;  /* 0x00015005ff0075a7 */ /* 0x000ee40008021104 */
[----:B---3--:R-:W-:Y:S05]  /*3820*/  @!P1 BRA `(.L_x_59) ;  /* 0x0000007000e89947 */ /* 0x008fea0003800000 */
.L_x_192:
[----:B--2---:R-:W2:Y:S01]  /*3830*/  LDS.128 R4, [UR4+0x190] ;  /* 0x00019004ff047984 */ /* 0x004ea20008000c00 */
[----:B------:R-:W-:Y:S01]  /*3840*/  LOP3.LUT R8, R8, 0x1, RZ, 0x3c, !PT ;  /* 0x0000000108087812 */ /* 0x000fe200078e3cff */
[----:B------:R-:W-:Y:S01]  /*3850*/  @!PT LDS RZ, [RZ] ;  /* 0x00000000fffff984 */ /* 0x000fe20000000800 */
[----:B------:R-:W-:Y:S01]  /*3860*/  @!PT LDS RZ, [RZ] ;  /* 0x00000000fffff984 */ /* 0x000fe20000000800 */
[----:B------:R-:W-:Y:S01]  /*3870*/  @!PT LDS RZ, [RZ] ;  /* 0x00000000fffff984 */ /* 0x000fe20000000800 */
[----:B------:R-:W-:Y:S01]  /*3880*/  @!PT LDS RZ, [RZ] ;  /* 0x00000000fffff984 */ /* 0x000fe20000000800 */
[----:B------:R3:W-:Y:S06]  /*3890*/  MEMBAR.ALL.CTA ;  /* 0x0000000000007992 */ /* 0x0007ec0000008000 */
[----:B---3--:R-:W3:Y:S02]  /*38a0*/  FENCE.VIEW.ASYNC.S ;  /* 0x00000000000073c6 */ /* 0x008ee40000000000 */
[----:B---3--:R-:W-:Y:S01]  /*38b0*/  SYNCS.ARRIVE.TRANS64.RED.A1T0 RZ, [UR5], RZ ;  /* 0x000000ffffff79a7 */ /* 0x008fe20008100405 */
[----:B--2---:R-:W-:-:S13]  /*38c0*/  LOP3.LUT P1, RZ, R6, 0x1, RZ, 0xc0, !PT ;  /* 0x0000000106ff7812 */ /* 0x004fda000782c0ff */
[----:B------:R-:W-:Y:S05]  /*38d0*/  @P1 BRA `(.L_x_60) ;  /* 0xfffffffc00981947 */ /* 0x000fea000383ffff */
[----:B------:R-:W-:-:S04]  /*38e0*/  SHF.L.U32 R0, R2, 0x1f, RZ ;  /* 0x0000001f02007819 */ /* 0x000fc800000006ff */
[----:B------:R-:W2:Y:S02]  /*38f0*/  SYNCS.PHASECHK.TRANS64 P0, [UR4+0x158], R0 ;  /* 0x00015800ff0075a7 */ /* 0x000ea40008001004 */
[----:B-12---:R-:W-:Y:S05]  /*3900*/  @P0 EXIT ;  /* 0x000000000000094d */ /* 0x006fea0003800000 */
[----:B------:R-:W-:-:S07]  /*3910*/  MOV R0, UR4 ;  /* 0x0000000400007c02 */ /* 0x000fce0008000f00 */
.L_x_61:
[----:B-1----:R-:W-:-:S04]  /*3920*/  SHF.L.U32 R3, R2, 0x1f, RZ ;  /* 0x0000001f02037819 */ /* 0x002fc800000006ff */
[----:B------:R1:W2:Y:S03]  /*3930*/  SYNCS.PHASECHK.TRANS64.TRYWAIT P0, [R0+URZ+0x158], R3 ;  /* 0x00015803000075a7 */ /* 0x0002a600080011ff */
[----:B--2---:R-:W-:Y:S05]  /*3940*/  @!P0 NANOSLEEP.SYNCS 0x989680 ;  /* 0x009896800000895d */ /* 0x004fea0003900000 */
[----:B------:R-:W2:Y:S02]  /*3950*/  @!P0 SYNCS.PHASECHK.TRANS64 P0, [R0+URZ+0x158], R3 ;  /* 0x00015803000085a7 */ /* 0x000ea400080010ff */
[----:B--2---:R-:W-:Y:S05]  /*3960*/  @P0 EXIT ;  /* 0x000000000000094d */ /* 0x004fea0003800000 */
[----:B------:R-:W-:Y:S05]  /*3970*/  BRA `(.L_x_61) ;  /* 0xfffffffc00e87947 */ /* 0x000fea000383ffff */
.L_x_57:
[----:B------:R-:W-:Y:S05]  /*3980*/  BRA.U UP4, `(.L_x_62) ;  /* 0x0000001104607547 */ /* 0x000fea000b800000 */
[----:B------:R-:W2:Y:S01]  /*3990*/  S2UR UR4, SR_CgaCtaId ;  /* 0x00000000000479c3 */ /* 0x000ea20000008800 */
[----:B------:R-:W-:Y:S01]  /*39a0*/  UMOV UR5, 0x40 ;  /* 0x0000004000057882 */ /* 0x000fe20000000000 */
[----:B------:R-:W-:Y:S01]  /*39b0*/  NOP ;  /* 0x0000000000007918 */ /* 0x000fe20000000000 */
[----:B------:R-:W-:Y:S01]  /*39c0*/  UMOV UR6, 0x400 ;  /* 0x0000040000067882 */ /* 0x000fe20000000000 */
[----:B--2---:R-:W-:Y:S02]  /*39d0*/  ULEA UR5, UR4, UR5, 0x18 ;  /* 0x0000000504057291 */ /* 0x004fe4000f8ec0ff */
[----:B------:R-:W-:-:S07]  /*39e0*/  ULEA UR6, UR4, UR6, 0x18 ;  /* 0x0000000604067291 */ /* 0x000fce000f8ec0ff */
[----:B------:R-:W2:Y:S02]  /*39f0*/  LDS.U8 R3, [UR5+0x1c] ;  /* 0x00001c05ff037984 */ /* 0x000ea40008000000 */
[----:B--2---:R-:W-:-:S13]  /*3a00*/  ISETP.NE.AND P0, PT, R3, RZ, PT ;  /* 0x000000ff0300720c */ /* 0x004fda0003f05270 */
[----:B------:R-:W-:Y:S05]  /*3a10*/  @P0 BRA `(.L_x_63) ;  /* 0x0000000400080947 */ /* 0x000fea0003800000 */
[----:B------:R-:W-:Y:S02]  /*3a20*/  UISETP.NE.U32.AND UP1, UPT, UR31, 0x1, UPT ;  /* 0x000000011f00788c */ /* 0x000fe4000bf25070 */
[----:B------:R-:W-:-:S07]  /*3a30*/  UIADD3 UR7, UPT, UPT, UR5, 0x8, URZ ;  /* 0x0000000805077890 */ /* 0x000fce000fffe0ff */
[----:B------:R-:W-:Y:S05]  /*3a40*/  BRA.U !UP1, `(.L_x_64) ;  /* 0x00000001099c7547 */ /* 0x000fea000b800000 */
[----:B------:R-:W-:Y:S01]  /*3a50*/  ELECT P0, URZ, PT ;  /* 0x0000000000ff782f */ /* 0x000fe20003800000 */
[----:B------:R-:W-:-:S12]  /*3a60*/  BSSY B0, `(.L_x_64) ;  /* 0x0000025000007945 */ /* 0x000fd80003800000 */
[----:B------:R-:W-:Y:S05]  /*3a70*/  @!P0 BRA `(.L_x_65) ;  /* 0x00000000008c8947 */ /* 0x000fea0003800000 */
[----:B------:R-:W-:-:S05]  /*3a80*/  UMOV UR4, 0x10 ;  /* 0x0000001000047882 */ /* 0x000fca0000000000 */
[----:B------:R-:W-:Y:S04]  /*3a90*/  DEPBAR.LE SB2, 0x36 ;  /* 0x0000ad800000791a */ /* 0x000fe80000000000 */
[----:B------:R-:W2:Y:S02]  /*3aa0*/  UTCATOMSWS.2CTA.FIND_AND_SET.ALIGN UP0, UR4, UR4 ;  /* 0x00000004000475e3 */ /* 0x000ea40008200800 */
[----:B--2---:R-:W-:Y:S01]  /*3ab0*/  MOV R10, UR4 ;  /* 0x00000004000a7c02 */ /* 0x004fe20008000f00 */
[----:B------:R-:W-:Y:S06]  /*3ac0*/  BRA.U UP0, `(.L_x_66) ;  /* 0x0000000100187547 */ /* 0x000fec000b800000 */
.L_x_67:
[----:B------:R-:W-:Y:S05]  /*3ad0*/  NANOSLEEP 0x64 ;  /* 0x000000640000795d */ /* 0x000fea0003800000 */
[----:B------:R-:W-:-:S05]  /*3ae0*/  UMOV UR4, 0x10 ;  /* 0x0000001000047882 */ /* 0x000fca0000000000 */
[----:B------:R-:W-:Y:S04]  /*3af0*/  DEPBAR.LE SB2, 0x36 ;  /* 0x0000ad800000791a */ /* 0x000fe80000000000 */
[----:B------:R-:W2:Y:S02]  /*3b00*/  UTCATOMSWS.2CTA.FIND_AND_SET.ALIGN UP0, UR4, UR4 ;  /* 0x00000004000475e3 */ /* 0x000ea40008200800 */
[----:B--2---:R-:W-:Y:S01]  /*3b10*/  MOV R10, UR4 ;  /* 0x00000004000a7c02 */ /* 0x004fe20008000f00 */
[----:B------:R-:W-:Y:S05]  /*3b20*/  BRA.U !UP0, `(.L_x_67) ;  /* 0xfffffffd08e87547 */ /* 0x000fea000b83ffff */
.L_x_66:
[----:B------:R-:W2:Y:S01]  /*3b30*/  LDS R6, [UR5+0x10] ;  /* 0x00001005ff067984 */ /* 0x000ea20008000800 */
[----:B------:R-:W-:Y:S01]  /*3b40*/  IMAD.U32 R3, RZ, RZ, UR6 ;  /* 0x00000006ff037e24 */ /* 0x000fe2000f8e00ff */
[----:B------:R-:W-:-:S03]  /*3b50*/  MOV R4, UR30 ;  /* 0x0000001e00047c02 */ /* 0x000fc60008000f00 */
[----:B------:R-:W-:Y:S01]  /*3b60*/  VIADD R3, R3, 0x1a0 ;  /* 0x000001a003037836 */ /* 0x000fe20000000000 */
[----:B--2---:R-:W-:-:S04]  /*3b70*/  SHF.L.U32 R6, R6, 0x1f, RZ ;  /* 0x0000001f06067819 */ /* 0x004fc800000006ff */
[----:B------:R-:W2:Y:S02]  /*3b80*/  SYNCS.PHASECHK.TRANS64.TRYWAIT P0, [UR5+0x8], R6 ;  /* 0x00000806ff0075a7 */ /* 0x000ea40008001105 */
[----:B--2---:R-:W-:Y:S05]  /*3b90*/  @P0 BRA `(.L_x_68) ;  /* 0x0000000000080947 */ /* 0x004fea0003800000 */
[----:B------:R-:W2:Y:S02]  /*3ba0*/  SYNCS.PHASECHK.TRANS64.TRYWAIT P0, [UR5+0x8], R6 ;  /* 0x00000806ff0075a7 */ /* 0x000ea40008001105 */
[----:B--2---:R-:W-:Y:S05]  /*3bb0*/  @!P0 BRA `(.L_x_69) ;  /* 0x00000070001c8947 */ /* 0x004fea0003800000 */
.L_x_68:
[----:B------:R-:W-:Y:S01]  /*3bc0*/  PRMT R4, R4, 0x654, R3 ;  /* 0x0000065404047816 */ /* 0x000fe20000000003 */
[----:B------:R-:W-:Y:S01]  /*3bd0*/  HFMA2 R3, -RZ, RZ, 0, 5.9604644775390625e-08 ;  /* 0x00000001ff037431 */ /* 0x000fe200000001ff */
[----:B------:R-:W-:Y:S01]  /*3be0*/  UPRMT UR4, UR30, 0x654, UR7 ;  /* 0x000006541e047896 */ /* 0x000fe20008000007 */
[----:B------:R-:W-:Y:S02]  /*3bf0*/  IMAD.MOV.U32 R7, RZ, RZ, 0xffff ;  /* 0x0000ffffff077424 */ /* 0x000fe400078e00ff */
[----:B--2---:R-:W-:Y:S02]  /*3c00*/  IMAD.MOV.U32 R6, RZ, RZ, 0x4 ;  /* 0x00000004ff067424 */ /* 0x004fe400078e00ff */
[----:B------:R-:W-:Y:S01]  /*3c10*/  IMAD.SHL.U32 R9, R10, 0x20, RZ ;  /* 0x000000200a097824 */ /* 0x000fe200078e00ff */
[----:B------:R-:W-:Y:S02]  /*3c20*/  MOV R5, UR4 ;  /* 0x0000000400057c02 */ /* 0x000fe40008000f00 */
[-C--:B------:R-:W-:Y:S01]  /*3c30*/  SHF.L.U32 R8, R7, R10.reuse, RZ ;  /* 0x0000000a07087219 */ /* 0x080fe200000006ff */
[----:B------:R2:W-:Y:S01]  /*3c40*/  SYNCS.ARRIVE.TRANS64.RED RZ, [UR4], R6 ;  /* 0x00000006ffff79a7 */ /* 0x0005e20008000404 */
[----:B------:R-:W-:Y:S01]  /*3c50*/  SHF.L.U32 R7, R3, R10, RZ ;  /* 0x0000000a03077219 */ /* 0x000fe200000006ff */
[----:B------:R2:W-:Y:S04]  /*3c60*/  STS [UR6+0x1a0], R9 ;  /* 0x0001a009ff007988 */ /* 0x0005e80008000806 */
[----:B------:R2:W-:Y:S04]  /*3c70*/  STAS [R4.64], R10 ;  /* 0x0000000a04007dbd */ /* 0x0005e8000c0008ff */
[----:B------:R2:W-:Y:S04]  /*3c80*/  ATOMS.OR RZ, [UR5+0x14], R8 ;  /* 0x00001408ffff798c */ /* 0x0005e8000b000005 */
[----:B------:R2:W-:Y:S04]  /*3c90*/  ATOMS.OR RZ, [UR5+0x18], R7 ;  /* 0x00001807ffff798c */ /* 0x0005e8000b000005 */
[----:B------:R2:W-:Y:S02]  /*3ca0*/  ATOMS.XOR RZ, [UR5+0x10], R3 ;  /* 0x00001003ffff798c */ /* 0x0005e4000b800005 */
.L_x_65:
[----:B-1----:R-:W-:Y:S05]  /*3cb0*/  BSYNC B0 ;  /* 0x0000000000007941 */ /* 0x002fea0003800000 */
.L_x_64:
[----:B------:R-:W-:Y:S05]  /*3cc0*/  BRA.U UP1, `(.L_x_70) ;  /* 0x00000001016c7547 */ /* 0x000fea000b800000 */
[----:B------:R-:W-:-:S03]  /*3cd0*/  UMOV UR4, 0xffffffff ;  /* 0xffffffff00047882 */ /* 0x000fc60000000000 */
[----:B------:R-:W-:Y:S05]  /*3ce0*/  BRA.DIV UR4, `(.L_x_71) ;  /* 0x0000006e04e87947 */ /* 0x000fea000b800000 */
[----:B------:R-:W-:-:S13]  /*3cf0*/  ELECT P6, URZ, PT ;  /* 0x0000000000ff782f */ /* 0x000fda00038c0000 */
.L_x_195:
[----:B------:R-:W-:Y:S05]  /*3d00*/  @!P6 BRA `(.L_x_70) ;  /* 0x00000000005ce947 */ /* 0x000fea0003800000 */
[----:B--2---:R-:W2:Y:S02]  /*3d10*/  LDS R4, [UR5+0x10] ;  /* 0x00001005ff047984 */ /* 0x004ea40008000800 */
[----:B--2---:R-:W-:-:S04]  /*3d20*/  SHF.L.U32 R4, R4, 0x1f, RZ ;  /* 0x0000001f04047819 */ /* 0x004fc800000006ff */
[----:B------:R-:W2:Y:S02]  /*3d30*/  SYNCS.PHASECHK.TRANS64.TRYWAIT P0, [UR5+0x8], R4 ;  /* 0x00000804ff0075a7 */ /* 0x000ea40008001105 */
[----:B--2---:R-:W-:Y:S05]  /*3d40*/  @P0 BRA `(.L_x_72) ;  /* 0x0000000000080947 */ /* 0x004fea0003800000 */
[----:B------:R-:W2:Y:S02]  /*3d50*/  SYNCS.PHASECHK.TRANS64.TRYWAIT P0, [UR5+0x8], R4 ;  /* 0x00000804ff0075a7 */ /* 0x000ea40008001105 */
[----:B--2---:R-:W-:Y:S05]  /*3d60*/  @!P0 BRA `(.L_x_73) ;  /* 0x0000006c00e88947 */ /* 0x004fea0003800000 */
.L_x_72:
[----:B------:R-:W3:Y:S01]  /*3d70*/  LDS R6, [UR6+0x1a0] ;  /* 0x0001a006ff067984 */ /* 0x000ee20008000800 */
[----:B--2---:R-:W-:Y:S02]  /*3d80*/  HFMA2 R3, -RZ, RZ, 0, 5.9604644775390625e-08 ;  /* 0x00000001ff037431 */ /* 0x004fe400000001ff */
[----:B------:R-:W-:Y:S01]  /*3d90*/  IMAD.MOV.U32 R4, RZ, RZ, 0xffff ;  /* 0x0000ffffff047424 */ /* 0x000fe200078e00ff */
[----:B------:R-:W-:Y:S01]  /*3da0*/  UPRMT UR4, UR30, 0x654, UR7 ;  /* 0x000006541e047896 */ /* 0x000fe20008000007 */
[----:B---3--:R-:W-:-:S03]  /*3db0*/  IMAD.SHL.U32 R5, R6, 0x20, RZ ;  /* 0x0000002006057824 */ /* 0x008fc600078e00ff */
[-C--:B------:R-:W-:Y:S02]  /*3dc0*/  SHF.L.U32 R4, R4, R6.reuse, RZ ;  /* 0x0000000604047219 */ /* 0x080fe400000006ff */
[----:B------:R-:W-:Y:S01]  /*3dd0*/  SHF.L.U32 R6, R3, R6, RZ ;  /* 0x0000000603067219 */ /* 0x000fe200000006ff */
[----:B------:R3:W-:Y:S04]  /*3de0*/  STS [UR6+0x1a0], R5 ;  /* 0x0001a005ff007988 */ /* 0x0007e80008000806 */
[----:B------:R3:W-:Y:S04]  /*3df0*/  ATOMS.OR RZ, [UR5+0x14], R4 ;  /* 0x00001404ffff798c */ /* 0x0007e8000b000005 */
[----:B------:R3:W-:Y:S01]  /*3e00*/  ATOMS.OR RZ, [UR5+0x18], R6 ;  /* 0x00001806ffff798c */ /* 0x0007e2000b000005 */
[----:B------:R-:W-:Y:S03]  /*3e10*/  SYNCS.ARRIVE.TRANS64.RED.A1T0 RZ, [UR4], RZ ;  /* 0x000000ffffff79a7 */ /* 0x000fe60008100404 */
[----:B------:R3:W-:Y:S01]  /*3e20*/  ATOMS.XOR RZ, [UR5+0x10], R3 ;  /* 0x00001003ffff798c */ /* 0x0007e2000b800005 */
[----:B------:R-:W-:Y:S05]  /*3e30*/  BRA `(.L_x_70) ;  /* 0x0000000000107947 */ /* 0x000fea0003800000 */
.L_x_63:
[----:B------:R-:W-:Y:S02]  /*3e40*/  MOV R3, 0xffffffff ;  /* 0xffffffff00037802 */ /* 0x000fe40000000f00 */
[----:B------:R-:W-:-:S03]  /*3e50*/  MOV R4, 0x3e80 ;  /* 0x00003e8000047802 */ /* 0x000fc60000000f00 */
[----:B------:R2:W-:Y:S04]  /*3e60*/  STS [UR6+0x1a0], R3 ;  /* 0x0001a003ff007988 */ /* 0x0005e80008000806 */
[----:B-12--5:R-:W-:Y:S05]  /*3e70*/  CALL.REL.NOINC `($__internal_1_$__cuda_sm10x_tcgen05_guardrail_trap_phase_invalid_during_alloc) ;  /* 0x0000007400987944 */ /* 0x026fea0003c00000 */
.L_x_70:
[----:B------:R-:W-:Y:S05]  /*3e80*/  WARPSYNC.ALL ;  /* 0x0000000000007948 */ /* 0x000fea0003800000 */
[----:B------:R-:W4:Y:S01]  /*3e90*/  S2UR UR17, SR_CgaCtaId ;  /* 0x00000000001179c3 */ /* 0x000f220000008800 */
[----:B------:R-:W-:Y:S01]  /*3ea0*/  UMOV UR4, 0x400 ;  /* 0x0000040000047882 */ /* 0x000fe20000000000 */
[----:B------:R-:W-:-:S06]  /*3eb0*/  NOP ;  /* 0x0000000000007918 */ /* 0x000fcc0000000000 */
[----:B------:R-:W-:Y:S06]  /*3ec0*/  BAR.ARV 0x6, 0xa0 ;  /* 0x0182800000007b1d */ /* 0x000fec0000002000 */
[----:B------:R-:W1:Y:S01]  /*3ed0*/  LDCU.64 UR6, c[0x0][0x388] ;  /* 0x00007100ff0677ac */ /* 0x000e620008000a00 */
[----:B------:R-:W-:Y:S01]  /*3ee0*/  LOP3.LUT R2, R2, 0xffff, RZ, 0xc0, !PT ;  /* 0x0000ffff02027812 */ /* 0x000fe200078ec0ff */
[----:B--2---:R-:W-:Y:S01]  /*3ef0*/  IMAD.MOV.U32 R8, RZ, RZ, 0x1 ;  /* 0x00000001ff087424 */ /* 0x004fe200078e00ff */
[----:B------:R-:W-:Y:S01]  /*3f00*/  LOP3.LUT R0, R0, 0xffff, RZ, 0xc0, !PT ;  /* 0x0000ffff00007812 */ /* 0x000fe200078ec0ff */
[----:B------:R-:W2:Y:S01]  /*3f10*/  LDCU UR8, c[0x0][0x390] ;  /* 0x00007200ff0877ac */ /* 0x000ea20008000800 */
[----:B------:R-:W-:Y:S01]  /*3f20*/  R2UR UR18, R2 ;  /* 0x00000000021272ca */ /* 0x000fe200000e0000 */
[----:B------:R-:W-:Y:S01]  /*3f30*/  IMAD.MOV.U32 R2, RZ, RZ, RZ ;  /* 0x000000ffff027224 */ /* 0x000fe200078e00ff */
[----:B------:R-:W-:Y:S01]  /*3f40*/  R2UR UR28, R0 ;  /* 0x00000000001c72ca */ /* 0x000fe200000e0000 */
[----:B------:R-:W-:Y:S01]  /*3f50*/  IMAD.MOV.U32 R0, RZ, RZ, RZ ;  /* 0x000000ffff007224 */ /* 0x000fe200078e00ff */
[----:B------:R-:W-:Y:S01]  /*3f60*/  UMOV UR21, URZ ;  /* 0x000000ff00157c82 */ /* 0x000fe20008000000 */
[----:B----4-:R-:W-:-:S02]  /*3f70*/  ULEA UR17, UR17, UR4, 0x18 ;  /* 0x0000000411117291 */ /* 0x010fc4000f8ec0ff */
[----:B------:R-:W-:Y:S01]  /*3f80*/  UISETP.NE.AND UP3, UPT, UR31, URZ, UPT ;  /* 0x000000ff1f00728c */ /* 0x000fe2000bf65270 */
[----:B------:R-:W-:Y:S01]  /*3f90*/  UMOV UR16, URZ ;  /* 0x000000ff00107c82 */ /* 0x000fe20008000000 */
[----:B------:R-:W-:Y:S01]  /*3fa0*/  UMOV UR26, 0x0 ;  /* 0x00000000001a7882 */ /* 0x000fe20000000000 */
[----:B------:R-:W-:Y:S01]  /*3fb0*/  UMOV UR27, 0x10210490 ;  /* 0x10210490001b7882 */ /* 0x000fe20000000000 */
[----:B------:R-:W-:Y:S01]  /*3fc0*/  UMOV UR24, 0x0 ;  /* 0x0000000000187882 */ /* 0x000fe20000000000 */
[----:B-1----:R-:W-:Y:S02]  /*3fd0*/  UIADD3 UR4, UPT, UPT, UR6, 0x1f, URZ ;  /* 0x0000001f06047890 */ /* 0x002fe4000fffe0ff */
[----:B---3--:R-:W1:Y:S01]  /*3fe0*/  LDS R3, [UR17+0x1a0] ;  /* 0x0001a011ff037984 */ /* 0x008e620008000800 */
[----:B------:R-:W-:Y:S02]  /*3ff0*/  UIADD3 UR6, UPT, UPT, UR17, 0x8400, URZ ;  /* 0x0000840011067890 */ /* 0x000fe4000fffe0ff */
[----:B------:R-:W-:-:S02]  /*4000*/  USHF.R.S32.HI UR5, URZ, 0x1f, UR4 ;  /* 0x0000001fff057899 */ /* 0x000fc40008011404 */
[----:B------:R-:W-:Y:S02]  /*4010*/  USHF.R.U32.HI UR6, URZ, 0x4, UR6 ;  /* 0x00000004ff067899 */ /* 0x000fe40008011606 */
[----:B------:R-:W-:Y:S02]  /*4020*/  ULEA.HI UR4, UR5, UR4, URZ, 0x5 ;  /* 0x0000000405047291 */ /* 0x000fe4000f8f28ff */
[----:B------:R-:W-:Y:S02]  /*4030*/  UIADD3 UR5, UPT, UPT, UR17, 0x28400, URZ ;  /* 0x0002840011057890 */ /* 0x000fe4000fffe0ff */
[----:B------:R-:W-:Y:S02]  /*4040*/  USHF.R.S32.HI UR4, URZ, 0x5, UR4 ;  /* 0x00000005ff047899 */ /* 0x000fe40008011404 */
[----:B------:R-:W-:Y:S02]  /*4050*/  USHF.R.U32.HI UR5, URZ, 0x4, UR5 ;  /* 0x00000004ff057899 */ /* 0x000fe40008011605 */
[----:B------:R-:W-:-:S02]  /*4060*/  UIMAD UR7, UR4, UR7, URZ ;  /* 0x00000007040772a4 */ /* 0x000fc4000f8e02ff */
[----:B------:R-:W-:Y:S02]  /*4070*/  UIADD3 UR4, UPT, UPT, UR17, 0x158, URZ ;  /* 0x0000015811047890 */ /* 0x000fe4000fffe0ff */
[----:B------:R-:W-:Y:S02]  /*4080*/  ULOP3.LUT UR6, UR6, 0x3fff, URZ, 0xc0, !UPT ;  /* 0x00003fff06067892 */ /* 0x000fe4000f8ec0ff */
[----:B------:R-:W-:Y:S02]  /*4090*/  UPRMT UR23, URZ, 0x654, UR4 ;  /* 0x00000654ff177896 */ /* 0x000fe40008000004 */
[----:B--2---:R-:W-:Y:S02]  /*40a0*/  UIMAD UR4, UR7, UR8, URZ ;  /* 0x00000008070472a4 */ /* 0x004fe4000f8e02ff */
[----:B------:R-:W-:Y:S02]  /*40b0*/  ULOP3.LUT UR20, UR5, 0x3fff, URZ, 0xc0, !UPT ;  /* 0x00003fff05147892 */ /* 0x000fe4000f8ec0ff */
[----:B------:R-:W-:-:S02]  /*40c0*/  ULOP3.LUT UR19, UR6, 0x10000, URZ, 0xfc, !UPT ;  /* 0x0001000006137892 */ /* 0x000fc4000f8efcff */
[----:B------:R-:W-:Y:S02]  /*40d0*/  UIADD3 UR29, UPT, UPT, UR4, -0x1, URZ ;  /* 0xffffffff041d7890 */ /* 0x000fe4000fffe0ff */
[----:B------:R-:W-:Y:S01]  /*40e0*/  UISETP.GE.AND UP4, UPT, UR4, 0x1, UPT ;  /* 0x000000010400788c */ /* 0x000fe2000bf86270 */
[----:B------:R-:W-:Y:S01]  /*40f0*/  UMOV UR25, 0x10210490 ;  /* 0x1021049000197882 */ /* 0x000fe20000000000 */
[C---:B-1----:R-:W-:Y:S01]  /*4100*/  VIADD R5, R3.reuse, 0x80 ;  /* 0x0000008003057836 */ /* 0x042fe20000000000 */
[----:B------:R-:W-:-:S04]  /*4110*/  LOP3.LUT R4, R3, 0xffff, RZ, 0xc0, !PT ;  /* 0x0000ffff03047812 */ /* 0x000fc800078ec0ff */
[----:B------:R-:W-:-:S05]  /*4120*/  LOP3.LUT R5, R5, 0xffff, RZ, 0xc0, !PT ;  /* 0x0000ffff05057812 */ /* 0x000fca00078ec0ff */
[----:B------:R1:W-:Y:S02]  /*4130*/  STL.64 [R1], R4 ;  /* 0x0000000401007387 */ /* 0x0003e40000100a00 */
.L_x_82:
[----:B-1----:R-:W-:-:S04]  /*4140*/  SHF.L.U32 R5, R2, 0x1f, RZ ;  /* 0x0000001f02057819 */ /* 0x002fc800000006ff */
[----:B------:R-:W1:Y:S02]  /*4150*/  SYNCS.PHASECHK.TRANS64.TRYWAIT P0, [UR17+0x150], R5 ;  /* 0x00015005ff0075a7 */ /* 0x000e640008001111 */
[----:B-1-34-:R-:W-:Y:S05]  /*4160*/  @!P0 BRA `(.L_x_74) ;  /* 0x0000006c00008947 */ /* 0x01afea0003800000 */
.L_x_197:
[----:B-1----:R-:W1:Y:S01]  /*4170*/  LDS.128 R4, [UR17+0x190] ;  /* 0x00019011ff047984 */ /* 0x002e620008000c00 */
[----:B------:R-:W-:Y:S01]  /*4180*/  ULEA UR22, UR21, UR17, 0x3 ;  /* 0x0000001115167291 */ /* 0x000fe2000f8e18ff */
[----:B------:R-:W-:Y:S01]  /*4190*/  @!PT LDS RZ, [RZ] ;  /* 0x00000000fffff984 */ /* 0x000fe20000000800 */
[----:B------:R-:W-:Y:S01]  /*41a0*/  @!PT LDS RZ, [RZ] ;  /* 0x00000000fffff984 */ /* 0x000fe20000000800 */
[----:B------:R-:W-:Y:S01]  /*41b0*/  @!PT LDS RZ, [RZ] ;  /* 0x00000000fffff984 */ /* 0x000fe20000000800 */
[----:B------:R-:W-:Y:S01]  /*41c0*/  @!PT LDS RZ, [RZ] ;  /* 0x00000000fffff984 */ /* 0x000fe20000000800 */
[----:B------:R2:W-:Y:S06]  /*41d0*/  MEMBAR.ALL.CTA ;  /* 0x0000000000007992 */ /* 0x0005ec0000008000 */
[----:B--2---:R-:W2:Y:S02]  /*41e0*/  FENCE.VIEW.ASYNC.S ;  /* 0x00000000000073c6 */ /* 0x004ea40000000000 */
[----:B--2---:R-:W-:Y:S01]  /*41f0*/  SYNCS.ARRIVE.TRANS64.RED.A1T0 RZ, [UR23], RZ ;  /* 0x000000ffffff79a7 */ /* 0x004fe20008100417 */
[----:B-1----:R-:W-:Y:S01]  /*4200*/  LOP3.LUT P2, RZ, R6, 0x1, RZ, 0xc0, !PT ;  /* 0x0000000106ff7812 */ /* 0x002fe2000784c0ff */
[----:B------:R-:W-:-:S12]  /*4210*/  BRA.U UP3, `(.L_x_75) ;  /* 0x00000001030c7547 */ /* 0x000fd8000b800000 */
[----:B------:R-:W-:-:S04]  /*4220*/  SHF.L.U32 R5, R8, 0x1f, RZ ;  /* 0x0000001f08057819 */ /* 0x000fc800000006ff */
[----:B------:R-:W1:Y:S02]  /*4230*/  SYNCS.PHASECHK.TRANS64.TRYWAIT P0, [UR22+0x170], R5 ;  /* 0x00017005ff0075a7 */ /* 0x000e640008001116 */
[----:B-1----:R-:W-:Y:S05]  /*4240*/  @!P0 BRA `(.L_x_76) ;  /* 0x0000006800e08947 */ /* 0x002fea0003800000 */
.L_x_75:
[----:B------:R-:W-:Y:S05]  /*4250*/  BRA.U UP3, `(.L_x_77) ;  /* 0x0000000103d47547 */ /* 0x000fea000b800000 */
[----:B------:R-:W-:Y:S05]  /*4260*/  BRA.U !UP4, `(.L_x_78) ;  /* 0x000000010cc47547 */ /* 0x000fea000b800000 */
[----:B------:R-:W-:Y:S01]  /*4270*/  ULEA UR4, UR21, UR48, 0x2 ;  /* 0x0000003015047291 */ /* 0x000fe2000f8e10ff */
[----:B-1----:R-:W-:-:S08]  /*4280*/  SHF.L.U32 R4, R0, 0x1f, RZ ;  /* 0x0000001f00047819 */ /* 0x002fd000000006ff */
[----:B------:R-:W5:Y:S01]  /*4290*/  LDL R5, [UR4] ;  /* 0x00000004ff057983 */ /* 0x000f620008100800 */
[----:B------:R-:W-:Y:S02]  /*42a0*/  ULEA UR4, UR16, UR17, 0x3 ;  /* 0x0000001110047291 */ /* 0x000fe4000f8e18ff */
[----:B------:R-:W-:Y:S01]  /*42b0*/  UPLOP3.LUT UP2, UPT, UPT, UPT, UPT, 0x40, 0x4 ;  /* 0x000000000004789c */ /* 0x000fe20003f4e870 */
[----:B------:R-:W-:Y:S01]  /*42c0*/  UMOV UR15, UR29 ;  /* 0x0000001d000f7c82 */ /* 0x000fe20008000000 */
[----:B------:R-:W-:-:S05]  /*42d0*/  UMOV UR5, UR16 ;  /* 0x0000001000057c82 */ /* 0x000fca0008000000 */
[----:B------:R1:W2:Y:S04]  /*42e0*/  SYNCS.PHASECHK.TRANS64.TRYWAIT P1, [UR4], R4 ;  /* 0x00000004ff0075a7 */ /* 0x0002a80008021104 */
.L_x_81:
[----:B---3--:R-:W-:Y:S01]  /*42f0*/  ULEA UR10, UR5, UR17, 0x3 ;  /* 0x00000011050a7291 */ /* 0x008fe2000f8e18ff */
[----:B--2-4-:R-:W-:Y:S11]  /*4300*/  @P1 BRA `(.L_x_79) ;  /* 0x00000000000c1947 */ /* 0x014ff60003800000 */
[----:B------:R-:W-:Y:S04]  /*4310*/  SHF.L.U32 R7, R0, 0x1f, RZ ;  /* 0x0000001f00077819 */ /* 0x000fe800000006ff */
[----:B------:R-:W2:Y:S02]  /*4320*/  SYNCS.PHASECHK.TRANS64.TRYWAIT P0, [UR10], R7 ;  /* 0x00000007ff0075a7 */ /* 0x000ea4000800110a */
[----:B--2---:R-:W-:Y:S05]  /*4330*/  @!P0 BRA `(.L_x_80) ;  /* 0x0000006800bc8947 */ /* 0x004fea0003800000 */
.L_x_79:
[----:B------:R-:W-:Y:S01]  /*4340*/  UISETP.NE.AND UP0, UPT, UR15, URZ, UPT ;  /* 0x000000ff0f00728c */ /* 0x000fe2000bf05270 */
[----:B------:R-:W-:Y:S01]  /*4350*/  PLOP3.LUT P1, PT, PT, PT, PT, 0x80, 0x8 ;  /* 0x000000000008781c */ /* 0x000fe20003f2f070 */
[----:B------:R-:W-:Y:S02]  /*4360*/  UIADD3 UR4, UPT, UPT, UR5, 0x1, URZ ;  /* 0x0000000105047890 */ /* 0x000fe4000fffe0ff */
[----:B------:R-:W-:Y:S02]  /*4370*/  ULEA UR8, UR5, UR20, 0x8 ;  /* 0x0000001405087291 */ /* 0x000fe4000f8e40ff */
[----:B------:R-:W-:Y:S01]  /*4380*/  UISETP.NE.AND UP1, UPT, UR4, 0x10, UPT ;  /* 0x000000100400788c */ /* 0x000fe2000bf25270 */
[----:B------:R-:W-:Y:S01]  /*4390*/  PLOP3.LUT P0, PT, PT, PT, UP0, 0x80, 0x8 ;  /* 0x000000000008781c */ /* 0x000fe20003f0f008 */
[----:B------:R-:W-:Y:S02]  /*43a0*/  UIADD3 UR12, UPT, UPT, UR8, 0x80, URZ ;  /* 0x00000080080c7890 */ /* 0x000fe4000fffe0ff */
[----:B------:R-:W-:Y:S02]  /*43b0*/  USEL UR6, URZ, 0x1, UP1 ;  /* 0x00000001ff067887 */ /* 0x000fe40008800000 */
[----:B------:R-:W-:Y:S02]  /*43c0*/  USEL UR16, UR4, URZ, UP1 ;  /* 0x000000ff04107287 */ /* 0x000fe40008800000 */
[----:B------:R-:W-:Y:S02]  /*43d0*/  UIADD3 UR10, UPT, UPT, UR10, 0x80, URZ ;  /* 0x000000800a0a7890 */ /* 0x000fe4000fffe0ff */
[----:B------:R-:W-:Y:S01]  /*43e0*/  @UP0 ULEA UR4, UR16, UR17, 0x3 ;  /* 0x0000001110040291 */ /* 0x000fe2000f8e18ff */
[----:B------:R-:W-:Y:S01]  /*43f0*/  LOP3.LUT R0, R0, UR6, RZ, 0x3c, !PT ;  /* 0x0000000600007c12 */ /* 0x000fe2000f8e3cff */
[----:B------:R-:W-:Y:S01]  /*4400*/  UMOV UR9, 0x40004040 ;  /* 0x4000404000097882 */ /* 0x000fe20000000000 */
[----:B------:R-:W-:Y:S01]  /*4410*/  UMOV UR13, 0x40004040 ;  /* 0x40004040000d7882 */ /* 0x000fe20000000000 */
[----:B------:R-:W-:Y:S01]  /*4420*/  UMOV UR7, 0x80004020 ;  /* 0x8000402000077882 */ /* 0x000fe20000000000 */
[----:B-1----:R-:W-:Y:S04]  /*4430*/  @P0 SHF.L.U32 R4, R0, 0x1f, RZ ;  /* 0x0000001f00040819 */ /* 0x002fe800000006ff */
[----:B------:R3:W4:Y:S01]  /*4440*/  @P0 SYNCS.PHASECHK.TRANS64.TRYWAIT P1, [UR4], R4 ;  /* 0x00000004ff0005a7 */ /* 0x0007220008021104 */
[----:B------:R-:W-:Y:S11]  /*4450*/  ELECT P0, URZ, PT ;  /* 0x0000000000ff782f */ /* 0x000ff60003800000 */
[----:B------:R-:W-:Y:S02]  /*4460*/  @!UPT UIADD3 URZ, UPT, UPT, URZ, URZ, URZ ;  /* 0x000000fffffff290 */ /* 0x000fe4000fffe0ff */
[C---:B-----5:R-:W-:Y:S01]  /*4470*/  @P0 R2UR.BROADCAST UR14, R5.reuse ;  /* 0x00000000050e02ca */ /* 0x060fe200008e0000 */
[----:B------:R-:W-:Y:S01]  /*4480*/  ULEA UR4, UR5, UR19, 0x9 ;  /* 0x0000001305047291 */ /* 0x000fe2000f8e48ff */
[----:B------:R-:W-:Y:S11]  /*4490*/  ELECT P0, URZ, PT ;  /* 0x0000000000ff782f */ /* 0x000ff60003800000 */
[----:B------:R-:W-:Y:S02]  /*44a0*/  @!UPT UIADD3 URZ, UPT, UPT, URZ, URZ, URZ ;  /* 0x000000fffffff290 */ /* 0x000fe4000fffe0ff */
[----:B------:R-:W-:Y:S01]  /*44b0*/  @P0 R2UR.BROADCAST UR11, R5 ;  /* 0x00000000050b02ca */ /* 0x000fe200008e0000 */
[----:B------:R-:W-:Y:S01]  /*44c0*/  UIADD3 UR6, UPT, UPT, UR4, 0x2, URZ ;  /* 0x0000000204067890 */ /* 0x000fe2000fffe0ff */
[----:B------:R-:W-:Y:S02]  /*44d0*/  UMOV UR5, 0x80004020 ;  /* 0x8000402000057882 */ /* 0x000fe40000000000 */
[----:B------:R1:W-:Y:S01]  /*44e0*/  UTCHMMA.2CTA gdesc[UR4], gdesc[UR8], tmem[UR14], tmem[UR26], idesc[UR27], UP2 ;  /* 0x00ff1a08040075ea */ /* 0x0003e2000920000e */
[----:B------:R-:W-:Y:S08]  /*44f0*/  UPLOP3.LUT UP2, UPT, UPT, UPT, UPT, 0x80, 0x8 ;  /* 0x000000000008789c */ /* 0x000ff00003f4f070 */
[----:B------:R3:W-:Y:S01]  /*4500*/  UTCHMMA.2CTA gdesc[UR6], gdesc[UR12], tmem[UR11], tmem[UR24], idesc[UR25], UPT ;  /* 0x00ff180c060075ea */ /* 0x0007e2000ba0000b */
[----:B------:R3:W-:Y:S01]  /*4510*/  UTCBAR.2CTA.MULTICAST [UR10], URZ, UR18 ;  /* 0x000000ff0a0073e9 */ /* 0x0007e20008200812 */
[----:B-1----:R-:W-:Y:S02]  /*4520*/  UIADD3 UR4, UPT, UPT, UR15, 0x1, URZ ;  /* 0x000000010f047890 */ /* 0x002fe4000fffe0ff */
[----:B------:R-:W-:Y:S02]  /*4530*/  UIADD3 UR8, UPT, UPT, UR15, -0x1, URZ ;  /* 0xffffffff0f087890 */ /* 0x000fe4000fffe0ff */
[----:B------:R-:W-:Y:S01]  /*4540*/  UISETP.GT.U32.AND UP0, UPT, UR4, 0x1, UPT ;  /* 0x000000010400788c */ /* 0x000fe2000bf04070 */
[----:B------:R-:W-:Y:S04]  /*4550*/  UMOV UR5, UR16 ;  /* 0x0000001000057c82 */ /* 0x000fe80008000000 */
[----:B------:R-:W-:Y:S04]  /*4560*/  UMOV UR15, UR8 ;  /* 0x00000008000f7c82 */ /* 0x000fe80008000000 */
[----:B------:R-:W-:Y:S05]  /*4570*/  BRA.U UP0, `(.L_x_81) ;  /* 0xfffffffd005c7547 */ /* 0x000fea000b83ffff */
.L_x_78:
[----:B------:R-:W-:-:S09]  /*4580*/  UIADD3 UR4, UPT, UPT, UR22, 0x160, URZ ;  /* 0x0000016016047890 */ /* 0x000fd2000fffe0ff */
[----:B------:R2:W-:Y:S01]  /*4590*/  UTCBAR.2CTA.MULTICAST [UR4], URZ, UR28 ;  /* 0x000000ff040073e9 */ /* 0x0005e2000820081c */
[----:B------:R-:W-:Y:S02]  /*45a0*/  NOP ;  /* 0x0000000000007918 */ /* 0x000fe40000000000 */
.L_x_77:
[----:B--2---:R-:W-:Y:S01]  /*45b0*/  UIADD3 UR4, UPT, UPT, UR21, 0x1, URZ ;  /* 0x0000000115047890 */ /* 0x004fe2000fffe0ff */
[----:B------:R-:W-:-:S03]  /*45c0*/  LOP3.LUT R2, R2, 0x1, RZ, 0x3c, !PT ;  /* 0x0000000102027812 */ /* 0x000fc600078e3cff */
[----:B------:R-:W-:-:S04]  /*45d0*/  UISETP.NE.AND UP0, UPT, UR4, 0x2, UPT ;  /* 0x000000020400788c */ /* 0x000fc8000bf05270 */
[----:B------:R-:W-:Y:S02]  /*45e0*/  USEL UR5, URZ, 0x1, UP0 ;  /* 0x00000001ff057887 */ /* 0x000fe40008000000 */
[----:B------:R-:W-:-:S04]  /*45f0*/  USEL UR21, UR4, URZ, UP0 ;  /* 0x000000ff04157287 */ /* 0x000fc80008000000 */
[----:B------:R-:W-:Y:S01]  /*4600*/  LOP3.LUT R8, R8, UR5, RZ, 0x3c, !PT ;  /* 0x0000000508087c12 */ /* 0x000fe2000f8e3cff */
[----:B------:R-:W-:Y:S07]  /*4610*/  @P2 BRA `(.L_x_82) ;  /* 0xfffffff800c82947 */ /* 0x000fee000383ffff */
[----:B------:R-:W2:Y:S01]  /*4620*/  S2UR UR8, SR_CgaCtaId ;  /* 0x00000000000879c3 */ /* 0x000ea20000008800 */
[----:B------:R-:W-:Y:S01]  /*4630*/  ELECT P0, URZ, PT ;  /* 0x0000000000ff782f */ /* 0x000fe20003800000 */
[----:B------:R-:W-:Y:S01]  /*4640*/  HFMA2 R0, -RZ, RZ, 0, 5.9604644775390625e-08 ;  /* 0x00000001ff007431 */ /* 0x000fe200000001ff */
[----:B------:R-:W-:-:S05]  /*4650*/  UMOV UR4, 0x40 ;  /* 0x0000004000047882 */ /* 0x000fca0000000000 */
[----:B------:R-:W-:Y:S01]  /*4660*/  UVIRTCOUNT.DEALLOC.SMPOOL 0x80 ;  /* 0x000000800000784c */ /* 0x000fe20000000000 */
[----:B------:R-:W-:Y:S02]  /*4670*/  UISETP.NE.AND UP0, UPT, UR31, URZ, UPT ;  /* 0x000000ff1f00728c */ /* 0x000fe4000bf05270 */
[----:B--2---:R-:W-:-:S09]  /*4680*/  ULEA UR8, UR8, UR4, 0x18 ;  /* 0x0000000408087291 */ /* 0x004fd2000f8ec0ff */
[----:B------:R2:W-:Y:S01]  /*4690*/  @P0 STS.U8 [UR8+0x1c], R0 ;  /* 0x00001c00ff000988 */ /* 0x0005e20008000008 */
[----:B------:R-:W-:Y:S05]  /*46a0*/  BRA.U UP0, `(.L_x_83) ;  /* 0x0000000100587547 */ /* 0x000fea000b800000 */
[----:B------:R-:W-:Y:S01]  /*46b0*/  UIADD3 UR5, UPT, UPT, UR17, 0x170, URZ ;  /* 0x0000017011057890 */ /* 0x000fe2000fffe0ff */
[----:B-1----:R-:W-:-:S03]  /*46c0*/  SHF.L.U32 R5, R8, 0x1f, RZ ;  /* 0x0000001f08057819 */ /* 0x002fc600000006ff */
[----:B------:R-:W-:-:S09]  /*46d0*/  ULEA UR4, UR21, UR5, 0x3 ;  /* 0x0000000515047291 */ /* 0x000fd2000f8e18ff */
[----:B------:R-:W1:Y:S02]  /*46e0*/  SYNCS.PHASECHK.TRANS64.TRYWAIT P0, [UR4], R5 ;  /* 0x00000005ff0075a7 */ /* 0x000e640008001104 */
[----:B-1----:R-:W-:Y:S05]  /*46f0*/  @!P0 BRA `(.L_x_84) ;  /* 0x0000006400e48947 */ /* 0x002fea0003800000 */
.L_x_201:
[----:B------:R-:W-:-:S04]  /*4700*/  UIADD3 UR4, UPT, UPT, UR21, 0x1, URZ ;  /* 0x0000000115047890 */ /* 0x000fc8000fffe0ff */
[----:B------:R-:W-:-:S04]  /*4710*/  UISETP.NE.AND UP1, UPT, UR4, 0x2, UPT ;  /* 0x000000020400788c */ /* 0x000fc8000bf25270 */
[----:B---3--:R-:W-:Y:S02]  /*4720*/  USEL UR6, URZ, 0x1, UP1 ;  /* 0x00000001ff067887 */ /* 0x008fe40008800000 */
[----:B------:R-:W-:-:S04]  /*4730*/  USEL UR4, UR4, URZ, UP1 ;  /* 0x000000ff04047287 */ /* 0x000fc80008800000 */
[----:B------:R-:W-:Y:S01]  /*4740*/  ULEA UR4, UR4, UR5, 0x3 ;  /* 0x0000000504047291 */ /* 0x000fe2000f8e18ff */
[----:B-1----:R-:W-:-:S04]  /*4750*/  LOP3.LUT R5, R8, UR6, RZ, 0x3c, !PT ;  /* 0x0000000608057c12 */ /* 0x002fc8000f8e3cff */
[----:B------:R-:W-:Y:S01]  /*4760*/  SHF.L.U32 R5, R5, 0x1f, RZ ;  /* 0x0000001f05057819 */ /* 0x000fe200000006ff */
[----:B--2---:R-:W-:-:S04]  /*4770*/  IMAD.U32 R0, RZ, RZ, UR4 ;  /* 0x00000004ff007e24 */ /* 0x004fc8000f8e00ff */
[----:B------:R1:W2:Y:S03]  /*4780*/  SYNCS.PHASECHK.TRANS64.TRYWAIT P0, [R0+URZ], R5 ;  /* 0x00000005000075a7 */ /* 0x0002a600080011ff */
[----:B--2---:R-:W-:Y:S05]  /*4790*/  @!P0 NANOSLEEP.SYNCS 0x989680 ;  /* 0x009896800000895d */ /* 0x004fea0003900000 */
[----:B------:R-:W2:Y:S02]  /*47a0*/  @!P0 SYNCS.PHASECHK.TRANS64 P0, [R0+URZ], R5 ;  /* 0x00000005000085a7 */ /* 0x000ea400080010ff */
[----:B--2---:R-:W-:Y:S05]  /*47b0*/  @P0 BRA `(.L_x_85) ;  /* 0x0000000000200947 */ /* 0x004fea0003800000 */
.L_x_86:
[----:B--2---:R2:W3:Y:S02]  /*47c0*/  SYNCS.PHASECHK.TRANS64.TRYWAIT P0, [R0+URZ], R5 ;  /* 0x00000005000075a7 */ /* 0x0044e400080011ff */
[----:B---3--:R-:W-:Y:S05]  /*47d0*/  @!P0 NANOSLEEP.SYNCS 0x989680 ;  /* 0x009896800000895d */ /* 0x008fea0003900000 */
[----:B------:R-:W3:Y:S02]  /*47e0*/  @!P0 SYNCS.PHASECHK.TRANS64 P0, [R0+URZ], R5 ;  /* 0x00000005000085a7 */ /* 0x000ee400080010ff */
[----:B---3--:R-:W-:Y:S05]  /*47f0*/  @!P0 BRA `(.L_x_86) ;  /* 0xfffffffc00f08947 */ /* 0x008fea000383ffff */
[----:B------:R-:W-:Y:S05]  /*4800*/  BRA `(.L_x_85) ;  /* 0x00000000000c7947 */ /* 0x000fea0003800000 */
.L_x_83:
[----:B------:R-:W-:-:S04]  /*4810*/  UIADD3 UR4, UPT, UPT, UR17, 0x180, URZ ;  /* 0x0000018011047890 */ /* 0x000fc8000fffe0ff */
[----:B------:R-:W-:-:S09]  /*4820*/  UPRMT UR4, UR30, 0x654, UR4 ;  /* 0x000006541e047896 */ /* 0x000fd20008000004 */
[----:B------:R-:W-:Y:S03]  /*4830*/  SYNCS.ARRIVE.TRANS64.RED.A1T0 RZ, [UR4], RZ ;  /* 0x000000ffffff79a7 */ /* 0x000fe60008100404 */
.L_x_85:
[----:B-12---:R-:W-:Y:S01]  /*4840*/  SHF.L.U32 R5, RZ, 0x1f, RZ ;  /* 0x0000001fff057819 */ /* 0x006fe200000006ff */
[----:B------:R-:W-:Y:S01]  /*4850*/  UIADD3 UR4, UPT, UPT, UR17, 0x180, URZ ;  /* 0x0000018011047890 */ /* 0x000fe2000fffe0ff */
[----:B------:R-:W-:Y:S02]  /*4860*/  PLOP3.LUT P0, PT, PT, PT, UP0, 0x80, 0x8 ;  /* 0x000000000008781c */ /* 0x000fe40003f0f008 */
[----:B----4-:R-:W1:Y:S02]  /*4870*/  SYNCS.PHASECHK.TRANS64.TRYWAIT P1, [UR17+0x180], R5 ;  /* 0x00018005ff0075a7 */ /* 0x010e640008021111 */
[----:B-1----:R-:W-:Y:S09]  /*4880*/  @!P1 BRA `(.L_x_87) ;  /* 0x0000006400989947 */ /* 0x002ff20003800000 */
.L_x_203:
[----:B------:R-:W-:Y:S01]  /*4890*/  @!UP0 UPRMT UR4, UR30, 0x654, UR4 ;  /* 0x000006541e048896 */ /* 0x000fe20008000004 */
[----:B------:R-:W-:Y:S01]  /*48a0*/  LOP3.LUT R2, R3, 0xffff, RZ, 0xc0, !PT ;  /* 0x0000ffff03027812 */ /* 0x000fe200078ec0ff */
[----:B------:R-:W-:Y:S02]  /*48b0*/  IMAD.MOV.U32 R3, RZ, RZ, 0xffff ;  /* 0x0000ffffff037424 */ /* 0x000fe400078e00ff */
[----:B-1----:R-:W-:Y:S01]  /*48c0*/  IMAD.MOV.U32 R5, RZ, RZ, 0x1 ;  /* 0x00000001ff057424 */ /* 0x002fe200078e00ff */
[----:B------:R-:W-:-:S04]  /*48d0*/  SHF.R.U32.HI R2, RZ, 0x5, R2 ;  /* 0x00000005ff027819 */ /* 0x000fc80000011602 */
[----:B------:R-:W-:Y:S01]  /*48e0*/  @!P0 SYNCS.ARRIVE.TRANS64.RED.A1T0 RZ, [UR4], RZ ;  /* 0x000000ffffff89a7 */ /* 0x000fe20008100404 */
[----:B------:R-:W-:Y:S01]  /*48f0*/  NOP ;  /* 0x0000000000007918 */ /* 0x000fe20000000000 */
[----:B------:R-:W1:Y:S01]  /*4900*/  LDS R0, [UR8+0x14] ;  /* 0x00001408ff007984 */ /* 0x000e620008000800 */
[-C--:B------:R-:W-:Y:S02]  /*4910*/  SHF.L.U32 R3, R3, R2.reuse, RZ ;  /* 0x0000000203037219 */ /* 0x080fe400000006ff */
[----:B------:R-:W-:Y:S02]  /*4920*/  SHF.L.U32 R5, R5, R2, RZ ;  /* 0x0000000205057219 */ /* 0x000fe400000006ff */
[----:B-1----:R-:W-:-:S04]  /*4930*/  LOP3.LUT R0, R0, R3, RZ, 0xc0, !PT ;  /* 0x0000000300007212 */ /* 0x002fc800078ec0ff */
[----:B------:R-:W-:-:S13]  /*4940*/  ISETP.NE.AND P0, PT, R0, R3, PT ;  /* 0x000000030000720c */ /* 0x000fda0003f05270 */
[----:B------:R-:W-:Y:S05]  /*4950*/  @P0 BRA `(.L_x_88) ;  /* 0x00000000005c0947 */ /* 0x000fea0003800000 */
[----:B------:R-:W1:Y:S02]  /*4960*/  LDS R0, [UR8+0x18] ;  /* 0x00001808ff007984 */ /* 0x000e640008000800 */
[----:B-1----:R-:W-:-:S04]  /*4970*/  LOP3.LUT R0, R0, R5, RZ, 0xc0, !PT ;  /* 0x0000000500007212 */ /* 0x002fc800078ec0ff */
[----:B------:R-:W-:-:S13]  /*4980*/  ISETP.NE.AND P0, PT, R0, R5, PT ;  /* 0x000000050000720c */ /* 0x000fda0003f05270 */
[----:B------:R-:W-:Y:S05]  /*4990*/  @P0 BRA `(.L_x_89) ;  /* 0x0000000000400947 */ /* 0x000fea0003800000 */
[----:B------:R-:W-:Y:S01]  /*49a0*/  R2UR UR4, R3 ;  /* 0x00000000030472ca */ /* 0x000fe200000e0000 */
[----:B------:R-:W1:Y:S01]  /*49b0*/  S2R R2, SR_LANEID ;  /* 0x0000000000027919 */ /* 0x000e620000000000 */
[----:B------:R-:W-:-:S04]  /*49c0*/  LOP3.LUT R5, RZ, R5, RZ, 0x33, !PT ;  /* 0x00000005ff057212 */ /* 0x000fc800078e33ff */
[----:B---3--:R-:W2:Y:S07]  /*49d0*/  REDUX UR6, R5 ;  /* 0x00000000050673c4 */ /* 0x008eae0000000000 */
[----:B------:R-:W-:-:S03]  /*49e0*/  ULOP3.LUT UR5, URZ, UR4, URZ, 0x33, !UPT ;  /* 0x00000004ff057292 */ /* 0x000fc6000f8e33ff */
[----:B------:R-:W-:Y:S02]  /*49f0*/  VOTEU.ANY UR4, UPT, PT ;  /* 0x0000000000047886 */ /* 0x000fe400038e0100 */
[----:B------:R-:W-:Y:S01]  /*4a00*/  UFLO.U32 UR4, UR4 ;  /* 0x00000004000472bd */ /* 0x000fe200080e0000 */
[----:B------:R-:W-:-:S04]  /*4a10*/  IMAD.U32 R0, RZ, RZ, UR5 ;  /* 0x00000005ff007e24 */ /* 0x000fc8000f8e00ff */
[----:B------:R-:W3:Y:S02]  /*4a20*/  REDUX UR7, R0 ;  /* 0x00000000000773c4 */ /* 0x000ee40000000000 */
[----:B------:R4:W-:Y:S01]  /*4a30*/  UTCATOMSWS.AND URZ, UR5 ;  /* 0x0000000500ff79e3 */ /* 0x0009e20008000000 */
[----:B-1----:R-:W-:Y:S01]  /*4a40*/  ISETP.EQ.U32.AND P0, PT, R2, UR4, PT ;  /* 0x0000000402007c0c */ /* 0x002fe2000bf02070 */
[----:B--2---:R-:W-:Y:S02]  /*4a50*/  IMAD.U32 R2, RZ, RZ, UR6 ;  /* 0x00000006ff027e24 */ /* 0x004fe4000f8e00ff */
[----:B---3--:R-:W-:-:S10]  /*4a60*/  IMAD.U32 R3, RZ, RZ, UR7 ;  /* 0x00000007ff037e24 */ /* 0x008fd4000f8e00ff */
[----:B------:R4:W-:Y:S04]  /*4a70*/  @P0 ATOMS.AND RZ, [UR8+0x14], R3 ;  /* 0x00001403ffff098c */ /* 0x0009e8000a800008 */
[----:B------:R4:W-:Y:S01]  /*4a80*/  @P0 ATOMS.AND RZ, [UR8+0x18], R2 ;  /* 0x00001802ffff098c */ /* 0x0009e2000a800008 */
[----:B------:R-:W-:Y:S05]  /*4a90*/  BRA `(.L_x_90) ;  /* 0x0000000000147947 */ /* 0x000fea0003800000 */
.L_x_89:
[----:B------:R-:W-:Y:S02]  /*4aa0*/  MOV R2, 0x4ac0 ;  /* 0x00004ac000027802 */ /* 0x000fe40000000f00 */
[----:B---3-5:R-:W-:Y:S05]  /*4ab0*/  CALL.REL.NOINC `($__internal_0_$__cuda_sm10x_tcgen05_guardrail_trap_col_being_dealloced_not_returned_by_alloc) ;  /* 0x00000068007c7944 */ /* 0x028fea0003c00000 */
[----:B------:R-:W-:Y:S05]  /*4ac0*/  BRA `(.L_x_90) ;  /* 0x0000000000087947 */ /* 0x000fea0003800000 */
.L_x_88:
[----:B------:R-:W-:Y:S02]  /*4ad0*/  MOV R2, 0x4af0 ;  /* 0x00004af000027802 */ /* 0x000fe40000000f00 */
[----:B---3-5:R-:W-:Y:S05]  /*4ae0*/  CALL.REL.NOINC `($__internal_2_$__cuda_sm10x_tcgen05_guardrail_trap_unallocated_columns_being_dealloced) ;  /* 0x0000006800887944 */ /* 0x028fea0003c00000 */
.L_x_90:
[----:B------:R-:W-:Y:S01]  /*4af0*/  NOP ;  /* 0x0000000000007918 */ /* 0x000fe20000000000 */
[----:B----4-:R-:W-:Y:S05]  /*4b00*/  EXIT ;  /* 0x000000000000794d */ /* 0x010fea0003800000 */
.L_x_62:
[----:B------:R-:W-:-:S09]  /*4b10*/  UISETP.NE.OR UP0, UPT, UR18, 0x3, !UP3 ;  /* 0x000000031200788c */ /* 0x000fd2000df05670 */
[----:B------:R-:W-:Y:S05]  /*4b20*/  BRA.U UP0, `(.L_x_91) ;  /* 0x0000001100b07547 */ /* 0x000fea000b800000 */
[----:B------:R-:W2:Y:S01]  /*4b30*/  LDCU.64 UR4, c[0x0][0x888] ;  /* 0x00011100ff0477ac */ /* 0x000ea20008000a00 */
[----:B------:R-:W3:Y:S01]  /*4b40*/  S2UR UR10, SR_CgaCtaId ;  /* 0x00000000000a79c3 */ /* 0x000ee20000008800 */
[----:B------:R-:W-:Y:S01]  /*4b50*/  HFMA2 R10, -RZ, RZ, 0, 5.9604644775390625e-08 ;  /* 0x00000001ff0a7431 */ /* 0x000fe200000001ff */
[----:B------:R-:W-:Y:S01]  /*4b60*/  MOV R9, RZ ;  /* 0x000000ff00097202 */ /* 0x000fe20000000f00 */
[----:B------:R-:W4:Y:S01]  /*4b70*/  LDCU UR48, c[0x0][0x370] ;  /* 0x00006e00ff3077ac */ /* 0x000f220008000800 */
[----:B------:R-:W-:Y:S01]  /*4b80*/  HFMA2 R0, -RZ, RZ, 0, 0.0078125 ;  /* 0x00002000ff007431 */ /* 0x000fe200000001ff */
[----:B------:R-:W4:Y:S03]  /*4b90*/  LDCU.128 UR44, c[0x0][0xb10] ;  /* 0x00016200ff2c77ac */ /* 0x000f260008000c00 */
[----:B------:R-:W1:Y:S01]  /*4ba0*/  LDC.64 R12, c[0x0][0x348] ;  /* 0x0000d200ff0c7b82 */ /* 0x000e620000000a00 */
[----:B------:R-:W3:Y:S01]  /*4bb0*/  LDCU UR38, c[0x0][0x374] ;  /* 0x00006e80ff2677ac */ /* 0x000ee20008000800 */
[----:B------:R-:W3:Y:S01]  /*4bc0*/  LDCU.64 UR40, c[0x0][0x890] ;  /* 0x00011200ff2877ac */ /* 0x000ee20008000a00 */
[----:B------:R-:W3:Y:S01]  /*4bd0*/  LDCU UR30, c[0x0][0xb0c] ;  /* 0x00016180ff1e77ac */ /* 0x000ee20008000800 */
[----:B--2---:R-:W-:Y:S01]  /*4be0*/  UISETP.NE.U32.AND UP0, UPT, UR4, URZ, UPT ;  /* 0x000000ff0400728c */ /* 0x004fe2000bf05070 */
[----:B------:R-:W2:Y:S01]  /*4bf0*/  LDCU UR63, c[0x0][0xb20] ;  /* 0x00016400ff3f77ac */ /* 0x000ea20008000800 */
[----:B------:R-:W2:Y:S01]  /*4c00*/  LDCU UR4, c[0x0][0xb30] ;  /* 0x00016600ff0477ac */ /* 0x000ea20008000800 */
[----:B------:R-:W2:Y:S01]  /*4c10*/  LDCU.128 UR56, c[0x0][0x980] ;  /* 0x00013000ff3877ac */ /* 0x000ea20008000c00 */
[----:B------:R-:W-:Y:S01]  /*4c20*/  UMOV UR31, 0x400 ;  /* 0x00000400001f7882 */ /* 0x000fe20000000000 */
[----:B----4-:R-:W-:-:S02]  /*4c30*/  UIMAD.WIDE.U32 UR6, UR48, UR44, URZ ;  /* 0x0000002c300672a5 */ /* 0x010fc4000f8e00ff */
[----:B---3--:R-:W-:Y:S02]  /*4c40*/  UIMAD.WIDE.U32 UR8, UR38, UR47, URZ ;  /* 0x0000002f260872a5 */ /* 0x008fe4000f8e00ff */
[----:B------:R-:W-:Y:S02]  /*4c50*/  ULEA UR31, UR10, UR31, 0x18 ;  /* 0x0000001f0a1f7291 */ /* 0x000fe4000f8ec0ff */
[----:B------:R-:W-:Y:S02]  /*4c60*/  UISETP.NE.AND.EX UP5, UPT, UR5, URZ, UPT, UP0 ;  /* 0x000000ff0500728c */ /* 0x000fe4000bfa5300 */
[----:B------:R-:W-:Y:S02]  /*4c70*/  UISETP.NE.U32.AND UP6, UPT, UR40, URZ, UPT ;  /* 0x000000ff2800728c */ /* 0x000fe4000bfc5070 */
[----:B------:R-:W-:Y:S02]  /*4c80*/  UIADD3 UR50, UPT, UPT, UR31, 0x118, URZ ;  /* 0x000001181f327890 */ /* 0x000fe4000fffe0ff */
[----:B------:R-:W-:-:S02]  /*4c90*/  UIADD3 UR49, UPT, UPT, UR31, 0x158, URZ ;  /* 0x000001581f317890 */ /* 0x000fc4000fffe0ff */
[----:B------:R-:W-:Y:S02]  /*4ca0*/  UIADD3 UR33, UPT, UPT, UR31, 0x100, URZ ;  /* 0x000001001f217890 */ /* 0x000fe4000fffe0ff */
[----:B------:R-:W-:Y:S02]  /*4cb0*/  UIADD3 UR25, UPT, UPT, UR31, 0x108, URZ ;  /* 0x000001081f197890 */ /* 0x000fe4000fffe0ff */
[----:B------:R-:W-:Y:S02]  /*4cc0*/  UIADD3 UR17, UPT, UPT, UR31, 0x110, URZ ;  /* 0x000001101f117890 */ /* 0x000fe4000fffe0ff */
[----:B------:R-:W-:Y:S02]  /*4cd0*/  UISETP.NE.AND UP0, UPT, UR39, 0x1, UPT ;  /* 0x000000012700788c */ /* 0x000fe4000bf05270 */
[----:B------:R-:W-:Y:S01]  /*4ce0*/  UISETP.NE.AND UP0, UPT, UR30, 0x1, UPT ;  /* 0x000000011e00788c */ /* 0x000fe2000bf05270 */
[----:B------:R-:W-:Y:S01]  /*4cf0*/  UMOV UR61, UR7 ;  /* 0x00000007003d7c82 */ /* 0x000fe20008000000 */
[----:B------:R-:W-:Y:S01]  /*4d00*/  UMOV UR60, UR9 ;  /* 0x00000009003c7c82 */ /* 0x000fe20008000000 */
[----:B------:R-:W-:-:S02]  /*4d10*/  UISETP.GE.AND UP2, UPT, UR39, 0x1, UPT ;  /* 0x000000012700788c */ /* 0x000fc4000bf46270 */
[----:B------:R-:W-:Y:S02]  /*4d20*/  UISETP.NE.AND UP0, UPT, UR46, 0x1, UPT ;  /* 0x000000012e00788c */ /* 0x000fe4000bf05270 */
[----:B------:R-:W-:Y:S01]  /*4d30*/  UPLOP3.LUT UP4, UPT, UPT, UPT, UPT, 0x40, 0x4 ;  /* 0x000000000004789c */ /* 0x000fe20003f8e870 */
[----:B------:R-:W3:Y:S01]  /*4d40*/  LDCU.64 UR22, c[0x0][0xb28] ;  /* 0x00016500ff1677ac */ /* 0x000ee20008000a00 */
[----:B------:R-:W4:Y:S01]  /*4d50*/  LDCU.64 UR42, c[0x0][0x990] ;  /* 0x00013200ff2a77ac */ /* 0x000f220008000a00 */
[----:B------:R-:W-:Y:S02]  /*4d60*/  UISETP.NE.AND.EX UP6, UPT, UR41, URZ, UPT, UP6 ;  /* 0x000000ff2900728c */ /* 0x000fe4000bfc5360 */
[----:B------:R-:W-:Y:S02]  /*4d70*/  UPRMT UR50, UR10, 0x654, UR50 ;  /* 0x000006540a327896 */ /* 0x000fe40008000032 */
[----:B------:R-:W-:Y:S02]  /*4d80*/  UPRMT UR49, URZ, 0x654, UR49 ;  /* 0x00000654ff317896 */ /* 0x000fe40008000031 */
[----:B------:R-:W-:-:S02]  /*4d90*/  UPRMT UR55, UR10, 0x654, UR33 ;  /* 0x000006540a377896 */ /* 0x000fc40008000021 */
[----:B------:R-:W-:Y:S02]  /*4da0*/  UPRMT UR54, UR10, 0x654, UR25 ;  /* 0x000006540a367896 */ /* 0x000fe40008000019 */
[----:B------:R-:W-:Y:S02]  /*4db0*/  UPRMT UR53, UR10, 0x654, UR17 ;  /* 0x000006540a357896 */ /* 0x000fe40008000011 */
[----:B------:R-:W-:Y:S02]  /*4dc0*/  USHF.R.U32.HI UR61, URZ, UR45, UR61 ;  /* 0x0000002dff3d7299 */ /* 0x000fe4000801163d */
[----:B--2---:R-:W-:Y:S02]  /*4dd0*/  USHF.R.U32.HI UR60, URZ, UR63, UR60 ;  /* 0x0000003fff3c7299 */ /* 0x004fe4000801163c */
[----:B------:R-:W-:Y:S02]  /*4de0*/  UISETP.NE.AND UP3, UPT, UR4, 0x1, UPT ;  /* 0x000000010400788c */ /* 0x000fe4000bf65270 */
[----:B------:R-:W-:-:S02]  /*4df0*/  UISETP.NE.AND UP2, UPT, UR56, 0x1, UPT ;  /* 0x000000013800788c */ /* 0x000fc4000bf45270 */
[----:B-1-34-:R-:W-:-:S11]  /*4e00*/  UISETP.NE.AND UP0, UPT, UR59, 0x1, UPT ;  /* 0x000000013b00788c */ /* 0x01afd6000bf05270 */
.L_x_102:
[----:B------:R-:W-:Y:S04]  /*4e10*/  SHF.L.U32 R3, R9, 0x1f, RZ ;  /* 0x0000001f09037819 */ /* 0x000fe800000006ff */
[----:B-1----:R-:W1:Y:S02]  /*4e20*/  SYNCS.PHASECHK.TRANS64.TRYWAIT P0, [UR31+0x150], R3 ;  /* 0x00015003ff0075a7 */ /* 0x002e64000800111f */
[----:B-1----:R-:W-:Y:S05]  /*4e30*/  @!P0 BRA `(.L_x_92) ;  /* 0x0000006000448947 */ /* 0x002fea0003800000 */
.L_x_205:
[----:B------:R-:W2:Y:S01]  /*4e40*/  LDS.128 R4, [UR31+0x190] ;  /* 0x0001901fff047984 */ /* 0x000ea20008000c00 */
[----:B------:R-:W-:Y:S01]  /*4e50*/  UISETP.GE.AND UP0, UPT, UR39, 0x1, UPT ;  /* 0x000000012700788c */ /* 0x000fe2000bf06270 */
[----:B------:R-:W-:Y:S01]  /*4e60*/  @!PT LDS RZ, [RZ] ;  /* 0x00000000fffff984 */ /* 0x000fe20000000800 */
[----:B------:R-:W-:Y:S01]  /*4e70*/  @!PT LDS RZ, [RZ] ;  /* 0x00000000fffff984 */ /* 0x000fe20000000800 */
[----:B------:R-:W-:Y:S01]  /*4e80*/  @!PT LDS RZ, [RZ] ;  /* 0x00000000fffff984 */ /* 0x000fe20000000800 */
[----:B------:R-:W-:Y:S01]  /*4e90*/  @!PT LDS RZ, [RZ] ;  /* 0x00000000fffff984 */ /* 0x000fe20000000800 */
[----:B------:R3:W-:Y:S06]  /*4ea0*/  MEMBAR.ALL.CTA ;  /* 0x0000000000007992 */ /* 0x0007ec0000008000 */
[----:B---3--:R-:W3:Y:S02]  /*4eb0*/  FENCE.VIEW.ASYNC.S ;  /* 0x00000000000073c6 */ /* 0x008ee40000000000 */
[----:B---3--:R-:W-:Y:S01]  /*4ec0*/  SYNCS.ARRIVE.TRANS64.RED.A1T0 RZ, [UR49], RZ ;  /* 0x000000ffffff79a7 */ /* 0x008fe20008100431 */
[----:B--2---:R-:W-:Y:S11]  /*4ed0*/  LOP3.LUT P0, RZ, R6, 0x1, RZ, 0xc0, !PT ;  /* 0x0000000106ff7812 */ /* 0x004ff6000780c0ff */
[----:B------:R-:W-:Y:S02]  /*4ee0*/  @!UPT UIADD3 URZ, UPT, UPT, URZ, URZ, URZ ;  /* 0x000000fffffff290 */ /* 0x000fe4000fffe0ff */
[----:B------:R-:W-:Y:S01]  /*4ef0*/  VOTEU.ANY UP2, P0 ;  /* 0x0000000000ff7886 */ /* 0x000fe20000040100 */
[----:B------:R-:W-:Y:S11]  /*4f00*/  PLOP3.LUT P0, PT, PT, PT, UP2, 0x80, 0x8 ;  /* 0x000000000008781c */ /* 0x000ff60003f0f028 */
[----:B------:R-:W-:Y:S02]  /*4f10*/  @!UPT UIADD3 URZ, UPT, UPT, URZ, URZ, URZ ;  /* 0x000000fffffff290 */ /* 0x000fe4000fffe0ff */
[----:B-1----:R-:W-:Y:S02]  /*4f20*/  @P0 MOV R3, R4 ;  /* 0x0000000400030202 */ /* 0x002fe40000000f00 */
[----:B------:R-:W-:Y:S02]  /*4f30*/  @P0 LOP3.LUT R2, R5, 0xffff, RZ, 0xc0, !PT ;  /* 0x0000ffff05020812 */ /* 0x000fe400078ec0ff */
[----:B------:R-:W-:Y:S02]  /*4f40*/  @P0 R2UR UR5, R3 ;  /* 0x00000000030502ca */ /* 0x000fe400000e0000 */
[----:B------:R-:W-:Y:S11]  /*4f50*/  @P0 R2UR UR4, R2 ;  /* 0x00000000020402ca */ /* 0x000ff600000e0000 */
[----:B------:R-:W-:Y:S02]  /*4f60*/  @UP2 UMOV UR15, UR5 ;  /* 0x00000005000f2c82 */ /* 0x000fe40008000000 */
[----:B------:R-:W-:Y:S01]  /*4f70*/  @UP2 UMOV UR14, UR4 ;  /* 0x00000004000e2c82 */ /* 0x000fe20008000000 */
[----:B------:R-:W-:Y:S05]  /*4f80*/  BRA.U !UP0, `(.L_x_93) ;  /* 0x0000000108c07547 */ /* 0x000fea000b800000 */
[----:B------:R-:W-:Y:S02]  /*4f90*/  UIMAD.WIDE.U32 UR8, UR14, UR47, URZ ;  /* 0x0000002f0e0872a5 */ /* 0x000fe4000f8e00ff */
[----:B------:R-:W-:Y:S02]  /*4fa0*/  UP2UR UR16, UPR, URZ, 0x4 ;  /* 0x00000004ff107883 */ /* 0x000fe40008000000 */
[----:B------:R-:W-:Y:S02]  /*4fb0*/  UISETP.NE.AND UP2, UPT, UR46, 0x1, UPT ;  /* 0x000000012e00788c */ /* 0x000fe4000bf45270 */
[----:B------:R-:W-:Y:S02]  /*4fc0*/  UIMAD.WIDE.U32 UR10, UR15, UR44, URZ ;  /* 0x0000002c0f0a72a5 */ /* 0x000fe4000f8e00ff */
[----:B------:R-:W-:Y:S02]  /*4fd0*/  USEL UR4, UR38, UR60, !UP2 ;  /* 0x0000003c26047287 */ /* 0x000fe4000d000000 */
[----:B------:R-:W-:Y:S02]  /*4fe0*/  UISETP.NE.AND UP0, UPT, UR30, 0x1, UPT ;  /* 0x000000011e00788c */ /* 0x000fe4000bf05270 */
[----:B------:R-:W-:Y:S02]  /*4ff0*/  UP2UR UR20, UPR, URZ, 0x2 ;  /* 0x00000002ff147883 */ /* 0x000fe40008000000 */
[----:B------:R-:W-:Y:S02]  /*5000*/  UISETP.NE.AND UP1, UPT, UR39, 0x1, UPT ;  /* 0x000000012700788c */ /* 0x000fe4000bf25270 */
[----:B------:R-:W-:Y:S02]  /*5010*/  UIMAD.WIDE.U32 UR12, UR4, UR22, URZ ;  /* 0x00000016040c72a5 */ /* 0x000fe4000f8e00ff */
[----:B------:R-:W-:Y:S01]  /*5020*/  USEL UR7, UR48, UR61, !UP0 ;  /* 0x0000003d30077287 */ /* 0x000fe2000c000000 */
[----:B------:R-:W-:Y:S02]  /*5030*/  UMOV UR5, UR9 ;  /* 0x0000000900057c82 */ /* 0x000fe40008000000 */
[----:B------:R-:W-:Y:S02]  /*5040*/  USHF.R.U32.HI UR6, URZ, UR63, UR5 ;  /* 0x0000003fff067299 */ /* 0x000fe40008011605 */
[----:B------:R-:W-:Y:S02]  /*5050*/  UIMAD.WIDE.U32 UR18, UR7, UR22, URZ ;  /* 0x00000016071272a5 */ /* 0x000fe4000f8e00ff */
[----:B------:R-:W-:Y:S02]  /*5060*/  USEL UR6, UR14, UR6, !UP2 ;  /* 0x000000060e067287 */ /* 0x000fe4000d000000 */
[----:B------:R-:W-:Y:S01]  /*5070*/  UISETP.NE.AND UP2, UPT, UR16, URZ, UPT ;  /* 0x000000ff1000728c */ /* 0x000fe2000bf45270 */
[----:B------:R-:W-:Y:S01]  /*5080*/  UMOV UR5, UR11 ;  /* 0x0000000b00057c82 */ /* 0x000fe20008000000 */
[----:B------:R-:W-:Y:S02]  /*5090*/  UIMAD.WIDE.U32 UR10, UR6, UR22, URZ ;  /* 0x00000016060a72a5 */ /* 0x000fe4000f8e00ff */
[----:B------:R-:W-:Y:S03]  /*50a0*/  USHF.R.U32.HI UR8, URZ, UR45, UR5 ;  /* 0x0000002dff087299 */ /* 0x000fe60008011605 */
[----:B------:R-:W-:Y:S02]  /*50b0*/  UMOV UR5, UR13 ;  /* 0x0000000d00057c82 */ /* 0x000fe40008000000 */
[----:B------:R-:W-:Y:S03]  /*50c0*/  @UP1 USHF.R.U32.HI UR4, URZ, UR23, UR5 ;  /* 0x00000017ff041299 */ /* 0x000fe60008011605 */
[----:B------:R-:W-:Y:S01]  /*50d0*/  UMOV UR5, UR19 ;  /* 0x0000001300057c82 */ /* 0x000fe20008000000 */
[----:B------:R-:W-:Y:S02]  /*50e0*/  UIMAD UR4, UR39, UR4, URZ ;  /* 0x00000004270472a4 */ /* 0x000fe4000f8e02ff */
[----:B------:R-:W-:Y:S02]  /*50f0*/  @UP1 USHF.R.U32.HI UR7, URZ, UR23, UR5 ;  /* 0x00000017ff071299 */ /* 0x000fe40008011605 */
[----:B------:R-:W-:Y:S02]  /*5100*/  USEL UR5, UR15, UR8, !UP0 ;  /* 0x000000080f057287 */ /* 0x000fe4000c000000 */
[----:B------:R-:W-:Y:S02]  /*5110*/  UIMAD UR8, UR39, UR7, URZ ;  /* 0x00000007270872a4 */ /* 0x000fe4000f8e02ff */
[----:B------:R-:W-:Y:S03]  /*5120*/  UISETP.GE.AND UP0, UPT, UR6, UR4, UPT ;  /* 0x000000040600728c */ /* 0x000fe6000bf06270 */
[----:B------:R-:W-:Y:S01]  /*5130*/  UMOV UR4, UR11 ;  /* 0x0000000b00047c82 */ /* 0x000fe20008000000 */
[----:B------:R-:W-:Y:S02]  /*5140*/  UISETP.GE.OR UP0, UPT, UR5, UR8, UP0 ;  /* 0x000000080500728c */ /* 0x000fe40008706670 */
[----:B------:R-:W-:Y:S02]  /*5150*/  USHF.R.U32.HI UR4, URZ, UR23, UR4 ;  /* 0x00000017ff047299 */ /* 0x000fe40008011604 */
[----:B------:R-:W-:Y:S02]  /*5160*/  UIMAD.WIDE.U32 UR8, UR5, UR22, URZ ;  /* 0x00000016050872a5 */ /* 0x000fe4000f8e00ff */
[----:B------:R-:W-:Y:S04]  /*5170*/  USEL UR10, UR6, UR4, !UP1 ;  /* 0x00000004060a7287 */ /* 0x000fe8000c800000 */
[----:B------:R-:W-:Y:S01]  /*5180*/  UIADD3 UR11, UPT, UPT, -UR10, URZ, URZ ;  /* 0x000000ff0a0b7290 */ /* 0x000fe2000fffe1ff */
[----:B------:R-:W-:Y:S02]  /*5190*/  @!UP0 UMOV UR4, UR9 ;  /* 0x0000000900048c82 */ /* 0x000fe40008000000 */
[----:B------:R-:W-:Y:S02]  /*51a0*/  @!UP0 USHF.R.U32.HI UR4, URZ, UR23, UR4 ;  /* 0x00000017ff048299 */ /* 0x000fe40008011604 */
[----:B------:R-:W-:Y:S02]  /*51b0*/  UIMAD UR8, UR39, UR11, UR6 ;  /* 0x0000000b270872a4 */ /* 0x000fe4000f8e0206 */
[----:B------:R-:W-:Y:S02]  /*51c0*/  @!UP0 USEL UR4, UR5, UR4, !UP1 ;  /* 0x0000000405048287 */ /* 0x000fe4000c800000 */
[----:B------:R-:W-:Y:S02]  /*51d0*/  UISETP.NE.AND UP1, UPT, UR20, URZ, UPT ;  /* 0x000000ff1400728c */ /* 0x000fe4000bf25270 */
[----:B------:R-:W-:Y:S02]  /*51e0*/  @!UP0 UIMAD UR8, UR7, UR8, UR4 ;  /* 0x00000008070882a4 */ /* 0x000fe4000f8e0204 */
[----:B------:R-:W-:Y:S02]  /*51f0*/  @!UP0 UIADD3 UR9, UPT, UPT, UR10, -UR4, URZ ;  /* 0x800000040a098290 */ /* 0x000fe4000fffe0ff */
[----:B------:R-:W-:Y:S02]  /*5200*/  UIADD3 UR4, UPT, UPT, -UR5, URZ, URZ ;  /* 0x000000ff05047290 */ /* 0x000fe4000fffe1ff */
[----:B------:R-:W-:Y:S02]  /*5210*/  UIADD3 UR7, UPT, UPT, -UR6, URZ, URZ ;  /* 0x000000ff06077290 */ /* 0x000fe4000fffe1ff */
[----:B------:R-:W-:Y:S02]  /*5220*/  @!UP0 UIMAD UR6, UR9, UR39, UR5 ;  /* 0x00000027090682a4 */ /* 0x000fe4000f8e0205 */
[----:B------:R-:W-:Y:S02]  /*5230*/  UIMAD UR15, UR30, UR4, UR15 ;  /* 0x000000041e0f72a4 */ /* 0x000fe4000f8e020f */
[----:B------:R-:W-:Y:S01]  /*5240*/  UIMAD UR4, UR46, UR7, UR14 ;  /* 0x000000072e0472a4 */ /* 0x000fe2000f8e020e */
[----:B------:R-:W-:Y:S02]  /*5250*/  @!UP0 UMOV UR5, UR8 ;  /* 0x0000000800058c82 */ /* 0x000fe40008000000 */
[----:B------:R-:W-:Y:S02]  /*5260*/  UIMAD UR15, UR5, UR30, UR15 ;  /* 0x0000001e050f72a4 */ /* 0x000fe4000f8e020f */
[----:B------:R-:W-:Y:S11]  /*5270*/  UIMAD UR14, UR6, UR46, UR4 ;  /* 0x0000002e060e72a4 */ /* 0x000ff6000f8e0204 */
[----:B------:R-:W-:Y:S01]  /*5280*/  @!UPT UIADD3 URZ, UPT, UPT, URZ, URZ, URZ ;  /* 0x000000fffffff290 */ /* 0x000fe2000fffe0ff */
.L_x_93:
[----:B------:R-:W1:Y:S01]  /*5290*/  @!UP3 LDCU.128 UR8, c[0x0][0xb10] ;  /* 0x00016200ff08b7ac */ /* 0x000e620008000c00 */
[----:B------:R-:W-:Y:S02]  /*52a0*/  ISETP.NE.U32.AND P1, PT, RZ, UR40, PT ;  /* 0x00000028ff007c0c */ /* 0x000fe4000bf25070 */
[----:B------:R-:W-:Y:S02]  /*52b0*/  SHF.L.U32 R8, R10, 0x1f, RZ ;  /* 0x0000001f0a087819 */ /* 0x000fe400000006ff */
[----:B------:R-:W-:Y:S01]  /*52c0*/  ISETP.NE.AND.EX P1, PT, RZ, UR41, PT, P1 ;  /* 0x00000029ff007c0c */ /* 0x000fe2000bf25310 */
[----:B------:R-:W2:Y:S01]  /*52d0*/  @!UP3 LDCU UR5, c[0x0][0xb0c] ;  /* 0x00016180ff05b7ac */ /* 0x000ea20008000800 */
[----:B------:R-:W-:Y:S02]  /*52e0*/  USHF.L.U32 UR34, UR21, 0x7, URZ ;  /* 0x0000000715227899 */ /* 0x000fe400080006ff */
[----:B-1----:R-:W-:Y:S07]  /*52f0*/  UIMAD.WIDE.U32 UR6, UR15, UR8, URZ ;  /* 0x000000080f0672a5 */ /* 0x002fee000f8e00ff */
[----:B------:R-:W-:Y:S01]  /*5300*/  @!UP3 UMOV UR4, UR7 ;  /* 0x000000070004bc82 */ /* 0x000fe20008000000 */
[----:B--2---:R-:W-:Y:S02]  /*5310*/  @!UP3 UISETP.NE.AND UP0, UPT, UR5, 0x1, UPT ;  /* 0x000000010500b88c */ /* 0x004fe4000bf05270 */
[----:B------:R-:W-:Y:S02]  /*5320*/  @!UP3 USHF.R.U32.HI UR4, URZ, UR9, UR4 ;  /* 0x00000009ff04b299 */ /* 0x000fe40008011604 */
[----:B------:R-:W-:Y:S02]  /*5330*/  UIMAD.WIDE.U32 UR6, UR14, UR11, URZ ;  /* 0x0000000b0e0672a5 */ /* 0x000fe4000f8e00ff */
[----:B------:R-:W-:Y:S02]  /*5340*/  @!UP3 USEL UR8, UR15, UR4, !UP0 ;  /* 0x000000040f08b287 */ /* 0x000fe4000c000000 */
[----:B------:R-:W-:Y:S03]  /*5350*/  @!UP3 UISETP.NE.AND UP0, UPT, UR10, 0x1, UPT ;  /* 0x000000010a00b88c */ /* 0x000fe6000bf05270 */
[----:B------:R-:W-:Y:S02]  /*5360*/  @!UP3 UMOV UR6, UR7 ;  /* 0x000000070006bc82 */ /* 0x000fe40008000000 */
[----:B------:R-:W1:Y:S02]  /*5370*/  @!UP3 LDCU UR4, c[0x0][0xb20] ;  /* 0x00016400ff04b7ac */ /* 0x000e640008000800 */
[----:B-1----:R-:W-:Y:S04]  /*5380*/  @!UP3 USHF.R.U32.HI UR6, URZ, UR4, UR6 ;  /* 0x00000004ff06b299 */ /* 0x002fe80008011606 */
[----:B------:R-:W-:Y:S04]  /*5390*/  @!UP3 USEL UR6, UR14, UR6, !UP0 ;  /* 0x000000060e06b287 */ /* 0x000fe8000c000000 */
[----:B------:R-:W-:Y:S02]  /*53a0*/  @!UP3 UIADD3 UR4, UPT, UPT, -UR8, UR6, URZ ;  /* 0x000000060804b290 */ /* 0x000fe4000fffe1ff */
[----:B------:R-:W-:Y:S02]  /*53b0*/  @!UP3 UIADD3 UR6, UPT, UPT, UR8, -UR6, URZ ;  /* 0x800000060806b290 */ /* 0x000fe4000fffe0ff */
[----:B------:R-:W-:Y:S02]  /*53c0*/  @!UP3 UIMAD UR15, UR4, UR5, UR15 ;  /* 0x00000005040fb2a4 */ /* 0x000fe4000f8e020f */
[----:B------:R-:W-:Y:S01]  /*53d0*/  @!UP3 UIMAD UR14, UR6, UR10, UR14 ;  /* 0x0000000a060eb2a4 */ /* 0x000fe2000f8e020e */
[----:B------:R-:W-:Y:S11]  /*53e0*/  BRA.U UP4, `(.L_x_94) ;  /* 0x0000000104107547 */ /* 0x000ff6000b800000 */
[----:B------:R-:W-:Y:S04]  /*53f0*/  MOV R2, UR62 ;  /* 0x0000003e00027c02 */ /* 0x000fe80008000f00 */
[----:B------:R-:W-:Y:S04]  /*5400*/  SHF.L.U32 R3, R2, 0x1f, RZ ;  /* 0x0000001f02037819 */ /* 0x000fe800000006ff */
[----:B------:R-:W1:Y:S02]  /*5410*/  SYNCS.PHASECHK.TRANS64.TRYWAIT P2, [UR31+0x148], R3 ;  /* 0x00014803ff0075a7 */ /* 0x000e64000804111f */
[----:B-1----:R-:W-:Y:S05]  /*5420*/  @!P2 BRA `(.L_x_95) ;  /* 0x0000005800e0a947 */ /* 0x002fea0003800000 */
.L_x_94:
[----:B------:R-:W-:Y:S05]  /*5430*/  BRA.U !UP6, `(.L_x_96) ;  /* 0x000000010e387547 */ /* 0x000fea000b800000 */
[----:B------:R-:W-:Y:S01]  /*5440*/  UPLOP3.LUT UP1, UPT, UPT, UPT, UP5, 0x80, 0x8 ;  /* 0x000000000008789c */ /* 0x000fe20003f2f050 */
[----:B-1----:R-:W-:Y:S01]  /*5450*/  HFMA2 R2, -RZ, RZ, 0, 5.9604644775390625e-08 ;  /* 0x00000001ff027431 */ /* 0x002fe200000001ff */
[----:B------:R-:W1:Y:S01]  /*5460*/  LDCU.64 UR8, c[0x0][0x358] ;  /* 0x00006b00ff0877ac */ /* 0x000e620008000a00 */
[----:B------:R-:W-:Y:S03]  /*5470*/  IMAD.MOV.U32 R87, RZ, RZ, 0x1 ;  /* 0x00000001ff577424 */ /* 0x000fe600078e00ff */
[----:B------:R-:W-:Y:S05]  /*5480*/  PLOP3.LUT P2, PT, PT, PT, UP1, 0x80, 0x8 ;  /* 0x000000000008781c */ /* 0x000fea0003f4f018 */
[----:B------:R-:W2:Y:S01]  /*5490*/  @UP1 LDCU.64 UR4, c[0x0][0x888] ;  /* 0x00011100ff0417ac */ /* 0x000ea20008000a00 */
[----:B------:R-:W-:Y:S07]  /*54a0*/  @UP1 UIMAD UR6, UR52, UR40, URZ ;  /* 0x00000028340612a4 */ /* 0x000fee000f8e02ff */
[----:B------:R-:W-:Y:S01]  /*54b0*/  @!P2 PRMT R87, R2, 0x7610, R87 ;  /* 0x000076100257a816 */ /* 0x000fe20000000057 */
[----:B--2---:R-:W-:Y:S06]  /*54c0*/  @UP1 UIMAD.WIDE UR4, UR6, 0x4, UR4 ;  /* 0x00000004060418a5 */ /* 0x004fec000f8e0204 */
[----:B------:R-:W-:Y:S01]  /*54d0*/  IMAD.U32 R14, RZ, RZ, UR4 ;  /* 0x00000004ff0e7e24 */ /* 0x000fe2000f8e00ff */
[----:B------:R-:W-:Y:S04]  /*54e0*/  MOV R15, UR5 ;  /* 0x00000005000f7c02 */ /* 0x000fe80008000f00 */
[----:B------:R-:W2:Y:S01]  /*54f0*/  @!UP1 LDCU UR4, c[0x0][0x880] ;  /* 0x00011000ff0497ac */ /* 0x000ea20008000800 */
[----:B-1---5:R3:W5:Y:S02]  /*5500*/  @P2 LDG.E R41, desc[UR8][R14.64] ;  /* 0x000000080e292981 */ /* 0x022764000c1e1900 */
[----:B--23--:R-:W-:Y:S07]  /*5510*/  @!P2 IMAD.U32 R41, RZ, RZ, UR4 ;  /* 0x00000004ff29ae24 */ /* 0x00cfee000f8e00ff */
.L_x_96:
[----:B-----5:R-:W-:Y:S01]  /*5520*/  @!P1 FSETP.EQ.AND P3, PT, R41, RZ, PT ;  /* 0x000000ff2900920b */ /* 0x020fe20003f62000 */
[----:B------:R-:W-:Y:S01]  /*5530*/  @!UPT UIADD3 URZ, UPT, UPT, URZ, URZ, URZ ;  /* 0x000000fffffff290 */ /* 0x000fe2000fffe0ff */
[----:B------:R-:W-:Y:S11]  /*5540*/  @!P1 BRA `(.L_x_97) ;  /* 0x0000000000149947 */ /* 0x000ff60003800000 */
[----:B------:R-:W-:Y:S02]  /*5550*/  LOP3.LUT P1, RZ, R87, 0xff, RZ, 0xc0, !PT ;  /* 0x000000ff57ff7812 */ /* 0x000fe4000782c0ff */
[----:B------:R-:W-:Y:S04]  /*5560*/  PLOP3.LUT P3, PT, PT, PT, UP1, 0x80, 0x8 ;  /* 0x000000000008781c */ /* 0x000fe80003f6f018 */
[----:B------:R-:W-:Y:S07]  /*5570*/  PLOP3.LUT P3, PT, P3, PT, PT, 0x8, 0x80 ;  /* 0x000000000080781c */ /* 0x000fee0001f6e170 */
[----:B------:R-:W-:Y:S11]  /*5580*/  @P1 FSETP.EQ.AND P3, PT, R41, RZ, PT ;  /* 0x000000ff2900120b */ /* 0x000ff60003f62000 */
[----:B------:R-:W-:Y:S02]  /*5590*/  @!UPT UIADD3 URZ, UPT, UPT, URZ, URZ, URZ ;  /* 0x000000fffffff290 */ /* 0x000fe4000fffe0ff */
.L_x_97:
[----:B------:R-:W-:Y:S01]  /*55a0*/  USHF.L.U32 UR35, UR51, 0x7, URZ ;  /* 0x0000000733237899 */ /* 0x000fe200080006ff */
[----:B------:R-:W2:Y:S01]  /*55b0*/  SYNCS.PHASECHK.TRANS64.TRYWAIT P1, [UR31+0x120], R8 ;  /* 0x00012008ff0075a7 */ /* 0x000ea2000802111f */
[----:B------:R-:W-:Y:S02]  /*55c0*/  UISETP.NE.AND UP0, UPT, UR56, 0x1, UPT ;  /* 0x000000013800788c */ /* 0x000fe4000bf05270 */
[----:B------:R-:W-:Y:S01]  /*55d0*/  UIMAD.WIDE.U32 UR4, UR35, UR57, URZ ;  /* 0x00000039230472a5 */ /* 0x000fe2000f8e00ff */
[----:B------:R-:W-:Y:S04]  /*55e0*/  ELECT P2, URZ, PT ;  /* 0x0000000000ff782f */ /* 0x000fe80003840000 */
[----:B------:R-:W-:Y:S02]  /*55f0*/  PLOP3.LUT P2, PT, P3, P2, PT, 0xf2, 0x2f ;  /* 0x00000000002f781c */ /* 0x000fe40001f45e72 */
[----:B------:R-:W-:Y:S02]  /*5600*/  UMOV UR4, UR5 ;  /* 0x0000000500047c82 */ /* 0x000fe40008000000 */
[----:B------:R-:W-:Y:S04]  /*5610*/  USHF.R.U32.HI UR4, URZ, UR58, UR4 ;  /* 0x0000003aff047299 */ /* 0x000fe80008011604 */
[----:B------:R-:W-:Y:S02]  /*5620*/  USEL UR36, UR35, UR4, !UP0 ;  /* 0x0000000423247287 */ /* 0x000fe4000c000000 */
[----:B------:R-:W-:Y:S02]  /*5630*/  UISETP.NE.AND UP0, UPT, UR59, 0x1, UPT ;  /* 0x000000013b00788c */ /* 0x000fe4000bf05270 */
[----:B------:R-:W-:Y:S07]  /*5640*/  UIMAD.WIDE.U32 UR4, UR36, UR42, URZ ;  /* 0x0000002a240472a5 */ /* 0x000fee000f8e00ff */
[----:B------:R-:W-:Y:S02]  /*5650*/  UMOV UR4, UR5 ;  /* 0x0000000500047c82 */ /* 0x000fe40008000000 */
[----:B------:R-:W-:Y:S04]  /*5660*/  USHF.R.U32.HI UR4, URZ, UR43, UR4 ;  /* 0x0000002bff047299 */ /* 0x000fe80008011604 */
[----:B------:R-:W-:Y:S02]  /*5670*/  USEL UR37, UR36, UR4, !UP0 ;  /* 0x0000000424257287 */ /* 0x000fe4000c000000 */
[----:B------:R-:W-:Y:S02]  /*5680*/  UIADD3 UR4, UPT, UPT, -UR36, URZ, URZ ;  /* 0x000000ff24047290 */ /* 0x000fe4000fffe1ff */
[----:B------:R-:W-:Y:S02]  /*5690*/  UIADD3 UR5, UPT, UPT, -UR37, URZ, URZ ;  /* 0x000000ff25057290 */ /* 0x000fe4000fffe1ff */
[----:B------:R-:W-:Y:S02]  /*56a0*/  UIMAD UR35, UR56, UR4, UR35 ;  /* 0x00000004382372a4 */ /* 0x000fe4000f8e0223 */
[----:B------:R-:W-:Y:S01]  /*56b0*/  UIMAD UR36, UR59, UR5, UR36 ;  /* 0x000000053b2472a4 */ /* 0x000fe2000f8e0224 */
[----:B--2---:R-:W-:Y:S11]  /*56c0*/  @!P1 BRA `(.L_x_98) ;  /* 0x0000005800509947 */ /* 0x004ff60003800000 */
.L_x_208:
[----:B------:R-:W-:Y:S01]  /*56d0*/  VOTEU.ALL UP0, P2 ;  /* 0x0000000000ff7886 */ /* 0x000fe20001000000 */
[----:B-1----:R-:W-:Y:S04]  /*56e0*/  @!P2 IADD3 R3, P1, PT, R12, 0x580, RZ ;  /* 0x000005800c03a810 */ /* 0x002fe80007f3e0ff */
[----:B------:R-:W-:Y:S01]  /*56f0*/  @!UP0 UPRMT UR4, URZ, 0x40, URZ ;  /* 0x00000040ff048896 */ /* 0x000fe200080000ff */
[----:B------:R-:W-:Y:S01]  /*5700*/  @!P2 IMAD.X R2, RZ, RZ, R13, P1 ;  /* 0x000000ffff02a224 */ /* 0x000fe200008e060d */
[----:B------:R-:W-:Y:S01]  /*5710*/  @!P2 R2UR UR5, R3 ;  /* 0x000000000305a2ca */ /* 0x000fe200000e0000 */
[----:B------:R-:W-:Y:S02]  /*5720*/  @!UP0 UIADD3 UR32, UPT, UPT, UR31, 0x200, URZ ;  /* 0x000002001f208890 */ /* 0x000fe4000fffe0ff */
[----:B------:R-:W-:Y:S02]  /*5730*/  @!UP0 UPRMT UR6, UR4, 0x5410, URZ ;  /* 0x0000541004068896 */ /* 0x000fe400080000ff */
[----:B------:R-:W-:Y:S01]  /*5740*/  @!P2 R2UR UR4, R2 ;  /* 0x000000000204a2ca */ /* 0x000fe200000e0000 */
[----:B------:R-:W-:Y:S07]  /*5750*/  VOTEU.ALL UP0, P2 ;  /* 0x0000000000ff7886 */ /* 0x000fee0001000000 */
[----:B------:R-:W-:Y:S05]  /*5760*/  IMAD.U32 R2, RZ, RZ, UR5 ;  /* 0x00000005ff027e24 */ /* 0x000fea000f8e00ff */
[----:B------:R-:W-:Y:S01]  /*5770*/  IMAD.U32 R3, RZ, RZ, UR4 ;  /* 0x00000004ff037e24 */ /* 0x000fe2000f8e00ff */
[----:B------:R-:W-:Y:S01]  /*5780*/  @!P2 R2UR UR4, R2 ;  /* 0x000000000204a2ca */ /* 0x000fe200000e0000 */
[----:B------:R-:W-:Y:S03]  /*5790*/  @!P2 IMAD.MOV.U32 R2, RZ, RZ, 0x2000 ;  /* 0x00002000ff02a424 */ /* 0x000fe600078e00ff */
[----:B------:R-:W-:Y:S11]  /*57a0*/  @!P2 R2UR UR5, R3 ;  /* 0x000000000305a2ca */ /* 0x000ff600000e0000 */
[----:B------:R-:W-:Y:S02]  /*57b0*/  @!UPT UIADD3 URZ, UPT, UPT, URZ, URZ, URZ ;  /* 0x000000fffffff290 */ /* 0x000fe4000fffe0ff */
[----:B------:R1:W-:Y:S01]  /*57c0*/  @!UP0 UTMALDG.4D.IM2COL [UR32], [UR4], UR6 ;  /* 0x00000020040083b4 */ /* 0x0003e20008058006 */
[----:B------:R1:W-:Y:S01]  /*57d0*/  @!P2 SYNCS.ARRIVE.TRANS64.RED.A0TR RZ, [UR31+0x100], R2 ;  /* 0x00010002ffffa9a7 */ /* 0x0003e2000830041f */
[----:B------:R-:W-:Y:S01]  /*57e0*/  SYNCS.ARRIVE.TRANS64.RED.A1T0 RZ, [UR55], RZ ;  /* 0x000000ffffff79a7 */ /* 0x000fe20008100437 */
[----:B------:R-:W2:Y:S02]  /*57f0*/  SYNCS.PHASECHK.TRANS64.TRYWAIT P1, [UR31+0x128], R8 ;  /* 0x00012808ff0075a7 */ /* 0x000ea4000802111f */
[----:B-12---:R-:W-:Y:S05]  /*5800*/  @!P1 BRA `(.L_x_99) ;  /* 0x0000005800189947 */ /* 0x006fea0003800000 */
.L_x_210:
[----:B------:R-:W-:Y:S01]  /*5810*/  VOTEU.ALL UP0, P2 ;  /* 0x0000000000ff7886 */ /* 0x000fe20001000000 */
[----:B-1----:R-:W-:Y:S01]  /*5820*/  @!P2 IADD3 R3, P1, PT, R12, 0x580, RZ ;  /* 0x000005800c03a810 */ /* 0x002fe20007f3e0ff */
[----:B------:R-:W-:Y:S01]  /*5830*/  UMOV UR27, UR35 ;  /* 0x00000023001b7c82 */ /* 0x000fe20008000000 */
[----:B------:R-:W-:Y:S01]  /*5840*/  UMOV UR28, UR36 ;  /* 0x00000024001c7c82 */ /* 0x000fe20008000000 */
[----:B------:R-:W-:Y:S01]  /*5850*/  UMOV UR29, UR37 ;  /* 0x00000025001d7c82 */ /* 0x000fe20008000000 */
[----:B------:R-:W-:Y:S01]  /*5860*/  @!UP0 UPRMT UR4, URZ, 0x40, URZ ;  /* 0x00000040ff048896 */ /* 0x000fe200080000ff */
[----:B------:R-:W-:Y:S01]  /*5870*/  @!P2 IMAD.X R2, RZ, RZ, R13, P1 ;  /* 0x000000ffff02a224 */ /* 0x000fe200008e060d */
[----:B------:R-:W-:Y:S01]  /*5880*/  @!P2 R2UR UR5, R3 ;  /* 0x000000000305a2ca */ /* 0x000fe200000e0000 */
[----:B------:R-:W-:Y:S02]  /*5890*/  @!UP0 UIADD3 UR26, UPT, UPT, UR34, 0x20, URZ ;  /* 0x00000020221a8890 */ /* 0x000fe4000fffe0ff */
[----:B------:R-:W-:Y:S02]  /*58a0*/  @!UP0 UPRMT UR6, UR4, 0x5410, URZ ;  /* 0x0000541004068896 */ /* 0x000fe400080000ff */
[----:B------:R-:W-:Y:S01]  /*58b0*/  @!P2 R2UR UR4, R2 ;  /* 0x000000000204a2ca */ /* 0x000fe200000e0000 */
[----:B------:R-:W-:Y:S01]  /*58c0*/  @!UP0 UIADD3 UR24, UPT, UPT, UR31, 0x2200, URZ ;  /* 0x000022001f188890 */ /* 0x000fe2000fffe0ff */
[----:B------:R-:W-:Y:S06]  /*58d0*/  VOTEU.ALL UP0, P2 ;  /* 0x0000000000ff7886 */ /* 0x000fec0001000000 */
        /* <DEDUP_REMOVED lines=11> */
.L_x_212:
        /* <DEDUP_REMOVED lines=8> */
[----:B------:R-:W-:Y:S01]  /*5a10*/  @!UP0 UIADD3 UR18, UPT, UPT, UR34, 0x40, URZ ;  /* 0x0000004022128890 */ /* 0x000fe2000fffe0ff */
[----:B------:R-:W-:Y:S01]  /*5a20*/  @P0 SHF.R.U32.HI R4, RZ, 0x10, R5 ;  /* 0x00000010ff040819 */ /* 0x000fe20000011605 */
[----:B------:R-:W-:Y:S02]  /*5a30*/  @!UP0 UPRMT UR6, UR4, 0x5410, URZ ;  /* 0x0000541004068896 */ /* 0x000fe400080000ff */
[----:B------:R-:W-:Y:S01]  /*5a40*/  @!P2 R2UR UR4, R2 ;  /* 0x000000000204a2ca */ /* 0x000fe200000e0000 */
[----:B------:R-:W-:Y:S01]  /*5a50*/  @!UP0 UIADD3 UR16, UPT, UPT, UR31, 0x4200, URZ ;  /* 0x000042001f108890 */ /* 0x000fe2000fffe0ff */
[----:B------:R-:W-:Y:S01]  /*5a60*/  @P0 R2UR UR52, R4 ;  /* 0x00000000043402ca */ /* 0x000fe200000e0000 */
[----:B------:R-:W-:Y:S05]  /*5a70*/  VOTEU.ALL UP0, P2 ;  /* 0x0000000000ff7886 */ /* 0x000fea0001000000 */
        /* <DEDUP_REMOVED lines=11> */
.L_x_214:
        /* <DEDUP_REMOVED lines=9> */
[----:B------:R-:W-:Y:S01]  /*5bc0*/  R2UR UR16, R95 ;  /* 0x000000005f1072ca */ /* 0x000fe200000e0000 */
[----:B------:R-:W-:Y:S01]  /*5bd0*/  @!UP0 UPRMT UR6, UR4, 0x5410, URZ ;  /* 0x0000541004068896 */ /* 0x000fe200080000ff */
[----:B------:R-:W-:Y:S01]  /*5be0*/  R2UR UR7, R96 ;  /* 0x00000000600772ca */ /* 0x000fe200000e0000 */
[----:B------:R-:W-:Y:S01]  /*5bf0*/  @!UP0 UIADD3 UR8, UPT, UPT, UR31, 0x6200, URZ ;  /* 0x000062001f088890 */ /* 0x000fe2000fffe0ff */
[----:B------:R-:W-:Y:S01]  /*5c00*/  @!P2 R2UR UR4, R2 ;  /* 0x000000000204a2ca */ /* 0x000fe200000e0000 */
[----:B------:R-:W-:Y:S01]  /*5c10*/  @!UP0 UIADD3 UR9, UPT, UPT, UR31, 0x118, URZ ;  /* 0x000001181f098890 */ /* 0x000fe2000fffe0ff */
[----:B------:R-:W-:Y:S01]  /*5c20*/  LOP3.LUT R10, R10, 0x1, RZ, 0x3c, !PT ;  /* 0x000000010a0a7812 */ /* 0x000fe200078e3cff */
[----:B------:R-:W-:Y:S01]  /*5c30*/  VOTEU.ALL UP0, P2 ;  /* 0x0000000000ff7886 */ /* 0x000fe20001000000 */
[----:B------:R-:W-:Y:S01]  /*5c40*/  LOP3.LUT R9, R9, 0x1, RZ, 0x3c, !PT ;  /* 0x0000000109097812 */ /* 0x000fe200078e3cff */
[----:B------:R-:W-:Y:S02]  /*5c50*/  UPLOP3.LUT UP4, UPT, UPT, UPT, UPT, 0x80, 0x8 ;  /* 0x000000000008789c */ /* 0x000fe40003f8f070 */
[----:B------:R-:W-:Y:S02]  /*5c60*/  IMAD.U32 R2, RZ, RZ, UR5 ;  /* 0x00000005ff027e24 */ /* 0x000fe4000f8e00ff */
[----:B------:R-:W-:Y:S02]  /*5c70*/  UIADD3 UR21, UPT, UPT, UR14, UR16, URZ ;  /* 0x000000100e157290 */ /* 0x000fe4000fffe0ff */
[----:B------:R-:W-:Y:S02]  /*5c80*/  UIADD3 UR51, UPT, UPT, UR15, UR7, URZ ;  /* 0x000000070f337290 */ /* 0x000fe4000fffe0ff */
[----:B------:R-:W-:Y:S01]  /*5c90*/  IMAD.U32 R3, RZ, RZ, UR4 ;  /* 0x00000004ff037e24 */ /* 0x000fe2000f8e00ff */
[----:B------:R-:W-:Y:S04]  /*5ca0*/  @!P2 R2UR UR4, R2 ;  /* 0x000000000204a2ca */ /* 0x000fe800000e0000 */
[----:B------:R-:W-:Y:S11]  /*5cb0*/  @!P2 R2UR UR5, R3 ;  /* 0x000000000305a2ca */ /* 0x000ff600000e0000 */
[----:B------:R-:W-:Y:S02]  /*5cc0*/  @!UPT UIADD3 URZ, UPT, UPT, URZ, URZ, URZ ;  /* 0x000000fffffff290 */ /* 0x000fe4000fffe0ff */
[----:B------:R1:W-:Y:S01]  /*5cd0*/  @!UP0 UTMALDG.4D.IM2COL [UR8], [UR4], UR6 ;  /* 0x00000008040083b4 */ /* 0x0003e20008058006 */
[----:B------:R1:W-:Y:S01]  /*5ce0*/  @!P2 SYNCS.ARRIVE.TRANS64.RED.A0TR RZ, [UR31+0x118], R0 ;  /* 0x00011800ffffa9a7 */ /* 0x0003e2000830041f */
[----:B------:R-:W-:Y:S01]  /*5cf0*/  SYNCS.ARRIVE.TRANS64.RED.A1T0 RZ, [UR50], RZ ;  /* 0x000000ffffff79a7 */ /* 0x000fe20008100432 */
[----:B------:R-:W-:Y:S05]  /*5d00*/  BRA.U UP2, `(.L_x_102) ;  /* 0xfffffff102407547 */ /* 0x000fea000b83ffff */
[----:B------:R-:W-:-:S04]  /*5d10*/  SHF.L.U32 R3, R10, 0x1f, RZ ;  /* 0x0000001f0a037819 */ /* 0x000fc800000006ff */
[----:B------:R-:W2:Y:S02]  /*5d20*/  SYNCS.PHASECHK.TRANS64.TRYWAIT P0, [UR31+0x120], R3 ;  /* 0x00012003ff0075a7 */ /* 0x000ea4000800111f */
[----:B--2---:R-:W-:Y:S05]  /*5d30*/  @!P0 BRA `(.L_x_103) ;  /* 0x0000005400148947 */ /* 0x004fea0003800000 */
.L_x_216:
[----:B------:R-:W2:Y:S02]  /*5d40*/  SYNCS.PHASECHK.TRANS64.TRYWAIT P0, [UR31+0x128], R3 ;  /* 0x00012803ff0075a7 */ /* 0x000ea4000800111f */
[----:B--2---:R-:W-:Y:S05]  /*5d50*/  @!P0 BRA `(.L_x_104) ;  /* 0x0000005400248947 */ /* 0x004fea0003800000 */
.L_x_218:
[----:B------:R-:W2:Y:S02]  /*5d60*/  SYNCS.PHASECHK.TRANS64.TRYWAIT P0, [UR31+0x130], R3 ;  /* 0x00013003ff0075a7 */ /* 0x000ea4000800111f */
[----:B--2---:R-:W-:Y:S05]  /*5d70*/  @!P0 BRA `(.L_x_105) ;  /* 0x0000005400348947 */ /* 0x004fea0003800000 */
.L_x_220:
[----:B-1----:R-:W-:-:S07]  /*5d80*/  MOV R0, UR31 ;  /* 0x0000001f00007c02 */ /* 0x002fce0008000f00 */
.L_x_106:
[----:B-1----:R-:W-:-:S04]  /*5d90*/  SHF.L.U32 R3, R10, 0x1f, RZ ;  /* 0x0000001f0a037819 */ /* 0x002fc800000006ff */
[----:B------:R1:W2:Y:S03]  /*5da0*/  SYNCS.PHASECHK.TRANS64.TRYWAIT P0, [R0+URZ+0x138], R3 ;  /* 0x00013803000075a7 */ /* 0x0002a600080011ff */
[----:B--2---:R-:W-:Y:S05]  /*5db0*/  @!P0 NANOSLEEP.SYNCS 0x989680 ;  /* 0x009896800000895d */ /* 0x004fea0003900000 */
[----:B------:R-:W2:Y:S02]  /*5dc0*/  @!P0 SYNCS.PHASECHK.TRANS64 P0, [R0+URZ+0x138], R3 ;  /* 0x00013803000085a7 */ /* 0x000ea400080010ff */
[----:B--2---:R-:W-:Y:S05]  /*5dd0*/  @P0 EXIT ;  /* 0x000000000000094d */ /* 0x004fea0003800000 */
[----:B------:R-:W-:Y:S05]  /*5de0*/  BRA `(.L_x_106) ;  /* 0xfffffffc00e87947 */ /* 0x000fea000383ffff */
.L_x_91:
[----:B------:R-:W-:-:S06]  /*5df0*/  UISETP.GE.AND UP0, UPT, UR18, 0x4, UPT ;  /* 0x000000041200788c */ /* 0x000fcc000bf06270 */
[----:B------:R-:W-:-:S13]  /*5e00*/  PLOP3.LUT P0, PT, PT, PT, UP0, 0x80, 0x8 ;  /* 0x000000000008781c */ /* 0x000fda0003f0f008 */
[----:B-1----:R-:W-:Y:S05]  /*5e10*/  @!P0 EXIT ;  /* 0x000000000000894d */ /* 0x002fea0003800000 */
[----:B------:R-:W1:Y:S08]  /*5e20*/  S2UR UR4, SR_CgaCtaId ;  /* 0x00000000000479c3 */ /* 0x000e700000008800 */
[----:B------:R-:W-:Y:S01]  /*5e30*/  BAR.SYNC.DEFER_BLOCKING 0x6, 0xa0 ;  /* 0x0182800000007b1d */ /* 0x000fe20000010000 */
[C---:B------:R-:W-:Y:S01]  /*5e40*/  IMAD.SHL.U32 R0, R85.reuse, 0x20, RZ ;  /* 0x0000002055007824 */ /* 0x040fe200078e00ff */
[C---:B------:R-:W-:Y:S01]  /*5e50*/  SHF.L.U32 R37, R85.reuse, 0x10, RZ ;  /* 0x0000001055257819 */ /* 0x040fe200000006ff */
[C---:B------:R-:W-:Y:S01]  /*5e60*/  IMAD.SHL.U32 R5, R85.reuse, 0x4, RZ ;  /* 0x0000000455057824 */ /* 0x040fe200078e00ff */
[----:B------:R-:W-:Y:S01]  /*5e70*/  LOP3.LUT R86, R85, 0x60, RZ, 0xc0, !PT ;  /* 0x0000006055567812 */ /* 0x000fe200078ec0ff */
[----:B------:R-:W-:Y:S01]  /*5e80*/  HFMA2 R83, -RZ, RZ, 0, 5.9604644775390625e-08 ;  /* 0x00000001ff537431 */ /* 0x000fe200000001ff */
[----:B------:R-:W-:-:S02]  /*5e90*/  UMOV UR49, 0x400 ;  /* 0x0000040000317882 */ /* 0x000fc40000000000 */
[----:B------:R-:W2:Y:S01]  /*5ea0*/  LDC.64 R78, c[0x0][0x8b0] ;  /* 0x00022c00ff4e7b82 */ /* 0x000ea20000000a00 */
[----:B------:R-:W3:Y:S01]  /*5eb0*/  LDCU.128 UR8, c[0x0][0xa80] ;  /* 0x00015000ff0877ac */ /* 0x000ee20008000c00 */
[----:B------:R-:W-:Y:S01]  /*5ec0*/  LOP3.LUT R4, R0, 0xc0, RZ, 0xc0, !PT ;  /* 0x000000c000047812 */ /* 0x000fe200078ec0ff */
[----:B------:R-:W-:Y:S01]  /*5ed0*/  HFMA2 R81, -RZ, RZ, 0, 0 ;  /* 0x00000000ff517431 */ /* 0x000fe200000001ff */
[----:B------:R-:W-:Y:S01]  /*5ee0*/  MOV R36, RZ ;  /* 0x000000ff00247202 */ /* 0x000fe20000000f00 */
[----:B------:R-:W-:Y:S01]  /*5ef0*/  IMAD.MOV.U32 R82, RZ, RZ, RZ ;  /* 0x000000ffff527224 */ /* 0x000fe200078e00ff */
[----:B------:R-:W-:Y:S01]  /*5f00*/  LOP3.LUT R5, R4, 0x18, R5, 0xf8, !PT ;  /* 0x0000001804057812 */ /* 0x000fe200078ef805 */
[----:B------:R-:W4:Y:S01]  /*5f10*/  LDCU UR61, c[0x0][0x370] ;  /* 0x00006e00ff3d77ac */ /* 0x000f220008000800 */
[----:B------:R-:W2:Y:S01]  /*5f20*/  LDC.64 R76, c[0x0][0x8a8] ;  /* 0x00022a00ff4c7b82 */ /* 0x000ea20000000a00 */
[----:B------:R-:W-:Y:S02]  /*5f30*/  LOP3.LUT R37, R37, 0x600000, RZ, 0xc0, !PT ;  /* 0x0060000025257812 */ /* 0x000fe400078ec0ff */
[----:B------:R-:W-:Y:S01]  /*5f40*/  LOP3.LUT R5, R5, 0xf20, R0, 0xf8, !PT ;  /* 0x00000f2005057812 */ /* 0x000fe200078ef800 */
[----:B------:R-:W2:Y:S01]  /*5f50*/  LDCU UR45, c[0x0][0xb0c] ;  /* 0x00016180ff2d77ac */ /* 0x000ea20008000800 */
[----:B-1----:R-:W-:Y:S01]  /*5f60*/  ULEA UR49, UR4, UR49, 0x18 ;  /* 0x0000003104317291 */ /* 0x002fe2000f8ec0ff */
[----:B------:R-:W1:Y:S01]  /*5f70*/  LDCU.64 UR4, c[0x0][0x890] ;  /* 0x00011200ff0477ac */ /* 0x000e620008000a00 */
[----:B---3--:R-:W-:Y:S01]  /*5f80*/  IMAD.U32 R94, RZ, RZ, UR8 ;  /* 0x00000008ff5e7e24 */ /* 0x008fe2000f8e00ff */
[----:B------:R-:W-:Y:S01]  /*5f90*/  MOV R92, UR10 ;  /* 0x0000000a005c7c02 */ /* 0x000fe20008000f00 */
[----:B------:R-:W-:Y:S01]  /*5fa0*/  IMAD.U32 R93, RZ, RZ, UR9 ;  /* 0x00000009ff5d7e24 */ /* 0x000fe2000f8e00ff */
[----:B------:R-:W3:Y:S01]  /*5fb0*/  LDCU UR38, c[0x0][0xb30] ;  /* 0x00016600ff2677ac */ /* 0x000ee20008000800 */
[----:B------:R-:W-:-:S03]  /*5fc0*/  IMAD.U32 R91, RZ, RZ, UR11 ;  /* 0x0000000bff5b7e24 */ /* 0x000fc6000f8e00ff */
[----:B------:R-:W4:Y:S01]  /*5fd0*/  LDS R2, [UR49+0x1a0] ;  /* 0x0001a031ff027984 */ /* 0x000f220008000800 */
[----:B------:R-:W2:Y:S01]  /*5fe0*/  LDCU.64 UR54, c[0x0][0x888] ;  /* 0x00011100ff3677ac */ /* 0x000ea20008000a00 */
[----:B------:R-:W2:Y:S01]  /*5ff0*/  LDCU.64 UR46, c[0x0][0xb28] ;  /* 0x00016500ff2e77ac */ /* 0x000ea20008000a00 */
[----:B------:R-:W2:Y:S01]  /*6000*/  LDCU.128 UR56, c[0x0][0xb10] ;  /* 0x00016200ff3877ac */ /* 0x000ea20008000c00 */
[----:B-1----:R-:W-:Y:S01]  /*6010*/  IMAD.U32 R90, RZ, RZ, UR4 ;  /* 0x00000004ff5a7e24 */ /* 0x002fe2000f8e00ff */
[----:B------:R-:W-:Y:S01]  /*6020*/  UIADD3 UR4, UPT, UPT, UR49, 0x200, URZ ;  /* 0x0000020031047890 */ /* 0x000fe2000fffe0ff */
[----:B------:R-:W-:Y:S01]  /*6030*/  IMAD.U32 R89, RZ, RZ, UR5 ;  /* 0x00000005ff597e24 */ /* 0x000fe2000f8e00ff */
[----:B------:R-:W1:Y:S04]  /*6040*/  LDCU UR60, c[0x0][0x374] ;  /* 0x00006e80ff3c77ac */ /* 0x000e680008000800 */
[----:B------:R-:W-:Y:S01]  /*6050*/  IMAD.U32 R80, RZ, RZ, UR4 ;  /* 0x00000004ff507e24 */ /* 0x000fe2000f8e00ff */
[----:B------:R-:W-:Y:S01]  /*6060*/  UMOV UR53, URZ ;  /* 0x000000ff00357c82 */ /* 0x000fe20008000000 */
[----:B------:R-:W-:-:S02]  /*6070*/  UMOV UR50, URZ ;  /* 0x000000ff00327c82 */ /* 0x000fc40008000000 */
[----:B------:R-:W-:Y:S01]  /*6080*/  IMAD R84, R5, 0x2, R80 ;  /* 0x0000000205547824 */ /* 0x000fe200078e0250 */
[C---:B----4-:R-:W-:Y:S02]  /*6090*/  IADD3 R3, PT, PT, R2.reuse, 0x80, RZ ;  /* 0x0000008002037810 */ /* 0x050fe40007ffe0ff */
[----:B------:R-:W-:Y:S02]  /*60a0*/  LOP3.LUT R2, R2, 0xffff, RZ, 0xc0, !PT ;  /* 0x0000ffff02027812 */ /* 0x000fe400078ec0ff */
[----:B------:R-:W-:-:S05]  /*60b0*/  LOP3.LUT R3, R3, 0xffff, RZ, 0xc0, !PT ;  /* 0x0000ffff03037812 */ /* 0x000fca00078ec0ff */
[----:B------:R4:W-:Y:S02]  /*60c0*/  STL.64 [R1], R2 ;  /* 0x0000000201007387 */ /* 0x0009e40000100a00 */
[C---:B----4-:R-:W-:Y:S02]  /*60d0*/  LOP3.LUT R3, R85.reuse, 0x2, RZ, 0xc0, !PT ;  /* 0x0000000255037812 */ /* 0x050fe400078ec0ff */
[----:B------:R-:W-:-:S03]  /*60e0*/  LOP3.LUT R85, R85, 0x4, RZ, 0xc0, !PT ;  /* 0x0000000455557812 */ /* 0x000fc600078ec0ff */
[--C-:B------:R-:W-:Y:S02]  /*60f0*/  IMAD R100, R3, -0x10, R84.reuse ;  /* 0xfffffff003647824 */ /* 0x100fe400078e0254 */
[----:B-123--:R-:W-:-:S07]  /*6100*/  IMAD R98, R85, -0x10, R84 ;  /* 0xfffffff055627824 */ /* 0x00efce00078e0254 */
.L_x_150:
[----:B------:R-:W-:Y:S04]  /*6110*/  SHF.L.U32 R3, R81, 0x1f, RZ ;  /* 0x0000001f51037819 */ /* 0x000fe800000006ff */
[----:B-1----:R-:W1:Y:S02]  /*6120*/  SYNCS.PHASECHK.TRANS64.TRYWAIT P0, [UR49+0x150], R3 ;  /* 0x00015003ff0075a7 */ /* 0x002e640008001131 */
[----:B-123--:R-:W-:Y:S05]  /*6130*/  @!P0 BRA `(.L_x_107) ;  /* 0x00000050005c8947 */ /* 0x00efea0003800000 */
.L_x_222:
[----:B------:R-:W-:Y:S01]  /*6140*/  LEA R2, R36, UR48, 0x2 ;  /* 0x0000003024027c11 */ /* 0x000fe2000f8e10ff */
        /* <DEDUP_REMOVED lines=9> */
[----:B------:R-:W-:Y:S09]  /*61e0*/  UPRMT UR4, URZ, 0x654, UR4 ;  /* 0x00000654ff047896 */ /* 0x000ff20008000004 */
[----:B---3--:R-:W-:Y:S01]  /*61f0*/  SYNCS.ARRIVE.TRANS64.RED.A1T0 RZ, [UR4], RZ ;  /* 0x000000ffffff79a7 */ /* 0x008fe20008100404 */
[----:B------:R-:W5:Y:S01]  /*6200*/  LDL R2, [R2] ;  /* 0x0000000002027983 */ /* 0x000f620000100800 */
[----:B--2---:R-:W-:Y:S11]  /*6210*/  LOP3.LUT P0, RZ, R6, 0x1, RZ, 0xc0, !PT ;  /* 0x0000000106ff7812 */ /* 0x004ff6000780c0ff */
[----:B------:R-:W-:Y:S02]  /*6220*/  @!UPT UIADD3 URZ, UPT, UPT, URZ, URZ, URZ ;  /* 0x000000fffffff290 */ /* 0x000fe4000fffe0ff */
[----:B------:R-:W-:Y:S01]  /*6230*/  VOTEU.ANY UP1, P0 ;  /* 0x0000000000ff7886 */ /* 0x000fe20000020100 */
[----:B------:R-:W-:Y:S01]  /*6240*/  PLOP3.LUT P0, PT, PT, PT, UP1, 0x80, 0x8 ;  /* 0x000000000008781c */ /* 0x000fe20003f0f018 */
[----:B------:R-:W-:Y:S11]  /*6250*/  UP2UR UR62, UPR, URZ, 0x2 ;  /* 0x00000002ff3e7883 */ /* 0x000ff60008000000 */
[----:B------:R-:W-:Y:S01]  /*6260*/  @!UPT UIADD3 URZ, UPT, UPT, URZ, URZ, URZ ;  /* 0x000000fffffff290 */ /* 0x000fe2000fffe0ff */
[----:B-1----:R-:W-:Y:S02]  /*6270*/  @P0 MOV R3, R4 ;  /* 0x0000000400030202 */ /* 0x002fe40000000f00 */
[----:B------:R-:W-:Y:S02]  /*6280*/  @P0 LOP3.LUT R0, R5, 0xffff, RZ, 0xc0, !PT ;  /* 0x0000ffff05000812 */ /* 0x000fe400078ec0ff */
[----:B------:R-:W-:Y:S02]  /*6290*/  @P0 R2UR UR5, R3 ;  /* 0x00000000030502ca */ /* 0x000fe400000e0000 */
[----:B------:R-:W-:Y:S11]  /*62a0*/  @P0 R2UR UR4, R0 ;  /* 0x00000000000402ca */ /* 0x000ff600000e0000 */
[----:B------:R-:W-:Y:S02]  /*62b0*/  @UP1 UMOV UR37, UR5 ;  /* 0x0000000500251c82 */ /* 0x000fe40008000000 */
[----:B------:R-:W-:Y:S01]  /*62c0*/  @UP1 UMOV UR36, UR4 ;  /* 0x0000000400241c82 */ /* 0x000fe20008000000 */
[----:B------:R-:W-:Y:S05]  /*62d0*/  BRA.U !UP0, `(.L_x_108) ;  /* 0x0000000108cc7547 */ /* 0x000fea000b800000 */
[----:B------:R-:W1:Y:S01]  /*62e0*/  LDCU UR9, c[0x0][0xb20] ;  /* 0x00016400ff0977ac */ /* 0x000e620008000800 */
[----:B------:R-:W-:Y:S02]  /*62f0*/  UIMAD.WIDE.U32 UR4, UR60, UR59, URZ ;  /* 0x0000003b3c0472a5 */ /* 0x000fe4000f8e00ff */
[----:B------:R-:W-:Y:S02]  /*6300*/  UIMAD.WIDE.U32 UR6, UR61, UR56, URZ ;  /* 0x000000383d0672a5 */ /* 0x000fe4000f8e00ff */
[----:B------:R-:W-:Y:S02]  /*6310*/  UIMAD.WIDE.U32 UR10, UR36, UR59, URZ ;  /* 0x0000003b240a72a5 */ /* 0x000fe4000f8e00ff */
[----:B------:R-:W-:Y:S02]  /*6320*/  UISETP.NE.AND UP0, UPT, UR58, 0x1, UPT ;  /* 0x000000013a00788c */ /* 0x000fe4000bf05270 */
[----:B------:R-:W-:Y:S02]  /*6330*/  UISETP.NE.AND UP1, UPT, UR45, 0x1, UPT ;  /* 0x000000012d00788c */ /* 0x000fe4000bf25270 */
[----:B------:R-:W-:Y:S02]  /*6340*/  UISETP.NE.AND UP2, UPT, UR39, 0x1, UPT ;  /* 0x000000012700788c */ /* 0x000fe4000bf45270 */
[----:B------:R-:W-:Y:S01]  /*6350*/  UIMAD.WIDE.U32 UR12, UR37, UR56, URZ ;  /* 0x00000038250c72a5 */ /* 0x000fe2000f8e00ff */
[----:B------:R-:W-:Y:S01]  /*6360*/  UMOV UR4, UR5 ;  /* 0x0000000500047c82 */ /* 0x000fe20008000000 */
[----:B------:R-:W-:Y:S01]  /*6370*/  UMOV UR6, UR11 ;  /* 0x0000000b00067c82 */ /* 0x000fe20008000000 */
[----:B-1----:R-:W-:Y:S03]  /*6380*/  USHF.R.U32.HI UR8, URZ, UR9, UR4 ;  /* 0x00000009ff087299 */ /* 0x002fe60008011604 */
[----:B------:R-:W-:Y:S02]  /*6390*/  UMOV UR4, UR7 ;  /* 0x0000000700047c82 */ /* 0x000fe40008000000 */
[----:B------:R-:W-:Y:S02]  /*63a0*/  USHF.R.U32.HI UR5, URZ, UR57, UR4 ;  /* 0x00000039ff057299 */ /* 0x000fe40008011604 */
[----:B------:R-:W-:Y:S02]  /*63b0*/  USEL UR4, UR60, UR8, !UP0 ;  /* 0x000000083c047287 */ /* 0x000fe4000c000000 */
[----:B------:R-:W-:Y:S02]  /*63c0*/  USHF.R.U32.HI UR8, URZ, UR9, UR6 ;  /* 0x00000009ff087299 */ /* 0x000fe40008011606 */
[----:B------:R-:W-:Y:S02]  /*63d0*/  UIMAD.WIDE.U32 UR6, UR4, UR46, URZ ;  /* 0x0000002e040672a5 */ /* 0x000fe4000f8e00ff */
[----:B------:R-:W-:Y:S02]  /*63e0*/  USEL UR9, UR61, UR5, !UP1 ;  /* 0x000000053d097287 */ /* 0x000fe4000c800000 */
[----:B------:R-:W-:Y:S02]  /*63f0*/  USEL UR8, UR36, UR8, !UP0 ;  /* 0x0000000824087287 */ /* 0x000fe4000c000000 */
[----:B------:R-:W-:Y:S01]  /*6400*/  UIMAD.WIDE.U32 UR10, UR9, UR46, URZ ;  /* 0x0000002e090a72a5 */ /* 0x000fe2000f8e00ff */
[----:B------:R-:W-:Y:S01]  /*6410*/  UMOV UR6, UR7 ;  /* 0x0000000700067c82 */ /* 0x000fe20008000000 */
[----:B------:R-:W-:Y:S01]  /*6420*/  UMOV UR5, UR13 ;  /* 0x0000000d00057c82 */ /* 0x000fe20008000000 */
[----:B------:R-:W-:Y:S02]  /*6430*/  @UP2 USHF.R.U32.HI UR4, URZ, UR47, UR6 ;  /* 0x0000002fff042299 */ /* 0x000fe40008011606 */
[----:B------:R-:W-:Y:S02]  /*6440*/  USHF.R.U32.HI UR5, URZ, UR57, UR5 ;  /* 0x00000039ff057299 */ /* 0x000fe40008011605 */
[----:B------:R-:W-:Y:S02]  /*6450*/  UIMAD UR4, UR39, UR4, URZ ;  /* 0x00000004270472a4 */ /* 0x000fe4000f8e02ff */
[----:B------:R-:W-:Y:S02]  /*6460*/  USEL UR5, UR37, UR5, !UP1 ;  /* 0x0000000525057287 */ /* 0x000fe4000c800000 */
[----:B------:R-:W-:Y:S01]  /*6470*/  UISETP.GE.AND UP0, UPT, UR8, UR4, UPT ;  /* 0x000000040800728c */ /* 0x000fe2000bf06270 */
[----:B------:R-:W-:Y:S01]  /*6480*/  UMOV UR6, UR11 ;  /* 0x0000000b00067c82 */ /* 0x000fe20008000000 */
[----:B------:R-:W-:Y:S02]  /*6490*/  UIMAD.WIDE.U32 UR10, UR8, UR46, URZ ;  /* 0x0000002e080a72a5 */ /* 0x000fe4000f8e00ff */
[----:B------:R-:W-:Y:S04]  /*64a0*/  @UP2 USHF.R.U32.HI UR9, URZ, UR47, UR6 ;  /* 0x0000002fff092299 */ /* 0x000fe80008011606 */
[----:B------:R-:W-:Y:S01]  /*64b0*/  UIMAD UR6, UR39, UR9, URZ ;  /* 0x00000009270672a4 */ /* 0x000fe2000f8e02ff */
[----:B------:R-:W-:Y:S03]  /*64c0*/  UMOV UR4, UR11 ;  /* 0x0000000b00047c82 */ /* 0x000fe60008000000 */
[----:B------:R-:W-:Y:S02]  /*64d0*/  UISETP.GE.OR UP0, UPT, UR5, UR6, UP0 ;  /* 0x000000060500728c */ /* 0x000fe40008706670 */
[----:B------:R-:W-:Y:S02]  /*64e0*/  USHF.R.U32.HI UR4, URZ, UR47, UR4 ;  /* 0x0000002fff047299 */ /* 0x000fe40008011604 */
[----:B------:R-:W-:Y:S02]  /*64f0*/  UIMAD.WIDE.U32 UR6, UR5, UR46, URZ ;  /* 0x0000002e050672a5 */ /* 0x000fe4000f8e00ff */
[----:B------:R-:W-:Y:S02]  /*6500*/  USEL UR11, UR8, UR4, !UP2 ;  /* 0x00000004080b7287 */ /* 0x000fe4000d000000 */
[----:B------:R-:W-:Y:S02]  /*6510*/  UIADD3 UR6, UPT, UPT, -UR5, URZ, URZ ;  /* 0x000000ff05067290 */ /* 0x000fe4000fffe1ff */
[----:B------:R-:W-:Y:S02]  /*6520*/  UIADD3 UR10, UPT, UPT, -UR11, URZ, URZ ;  /* 0x000000ff0b0a7290 */ /* 0x000fe4000fffe1ff */
[----:B------:R-:W-:Y:S02]  /*6530*/  UIMAD UR6, UR45, UR6, UR37 ;  /* 0x000000062d0672a4 */ /* 0x000fe4000f8e0225 */
[----:B------:R-:W-:Y:S01]  /*6540*/  UIMAD UR10, UR39, UR10, UR8 ;  /* 0x0000000a270a72a4 */ /* 0x000fe2000f8e0208 */
[----:B------:R-:W-:Y:S01]  /*6550*/  @!UP0 UMOV UR4, UR7 ;  /* 0x0000000700048c82 */ /* 0x000fe20008000000 */
[----:B------:R-:W-:Y:S02]  /*6560*/  UIADD3 UR7, UPT, UPT, -UR8, URZ, URZ ;  /* 0x000000ff08077290 */ /* 0x000fe4000fffe1ff */
[----:B------:R-:W-:Y:S04]  /*6570*/  @!UP0 USHF.R.U32.HI UR4, URZ, UR47, UR4 ;  /* 0x0000002fff048299 */ /* 0x000fe80008011604 */
[----:B------:R-:W-:Y:S04]  /*6580*/  @!UP0 USEL UR4, UR5, UR4, !UP2 ;  /* 0x0000000405048287 */ /* 0x000fe8000d000000 */
[----:B------:R-:W-:Y:S02]  /*6590*/  @!UP0 UIMAD UR9, UR9, UR10, UR4 ;  /* 0x0000000a090982a4 */ /* 0x000fe4000f8e0204 */
[----:B------:R-:W-:Y:S02]  /*65a0*/  @!UP0 UIADD3 UR10, UPT, UPT, UR11, -UR4, URZ ;  /* 0x800000040b0a8290 */ /* 0x000fe4000fffe0ff */
[----:B------:R-:W-:Y:S02]  /*65b0*/  UIMAD UR4, UR58, UR7, UR36 ;  /* 0x000000073a0472a4 */ /* 0x000fe4000f8e0224 */
[----:B------:R-:W-:Y:S03]  /*65c0*/  @!UP0 UIMAD UR8, UR10, UR39, UR5 ;  /* 0x000000270a0882a4 */ /* 0x000fe6000f8e0205 */
[----:B------:R-:W-:Y:S02]  /*65d0*/  @!UP0 UMOV UR5, UR9 ;  /* 0x0000000900058c82 */ /* 0x000fe40008000000 */
[----:B------:R-:W-:Y:S02]  /*65e0*/  UIMAD UR37, UR5, UR45, UR6 ;  /* 0x0000002d052572a4 */ /* 0x000fe4000f8e0206 */
[----:B------:R-:W-:Y:S11]  /*65f0*/  UIMAD UR36, UR8, UR58, UR4 ;  /* 0x0000003a082472a4 */ /* 0x000ff6000f8e0204 */
[----:B------:R-:W-:Y:S01]  /*6600*/  @!UPT UIADD3 URZ, UPT, UPT, URZ, URZ, URZ ;  /* 0x000000fffffff290 */ /* 0x000fe2000fffe0ff */
.L_x_108:
[----:B------:R-:W-:Y:S01]  /*6610*/  UISETP.NE.AND UP0, UPT, UR38, 0x1, UPT ;  /* 0x000000012600788c */ /* 0x000fe2000bf05270 */
[----:B------:R-:W-:Y:S01]  /*6620*/  @P0 SHF.R.U32.HI R4, RZ, 0x10, R5 ;  /* 0x00000010ff040819 */ /* 0x000fe20000011605 */
[----:B------:R-:W-:Y:S01]  /*6630*/  USHF.L.U32 UR41, UR21, 0x7, URZ ;  /* 0x0000000715297899 */ /* 0x000fe200080006ff */
[----:B------:R-:W-:Y:S02]  /*6640*/  BSSY.RECONVERGENT B6, `(.L_x_109) ;  /* 0x0000034000067945 */ /* 0x000fe40003800200 */
[----:B------:R-:W-:Y:S02]  /*6650*/  @P0 R2UR UR63, R4 ;  /* 0x00000000043f02ca */ /* 0x000fe400000e0000 */
[----:B------:R-:W-:Y:S04]  /*6660*/  LOP3.LUT P0, RZ, R80, 0x1b0, RZ, 0xc0, !PT ;  /* 0x000001b050ff7812 */ /* 0x000fe8000780c0ff */
[----:B------:R-:W1:Y:S01]  /*6670*/  @!UP0 LDCU.128 UR12, c[0x0][0xb10] ;  /* 0x00016200ff0c87ac */ /* 0x000e620008000c00 */
[----:B------:R-:W2:Y:S01]  /*6680*/  @!UP0 LDCU UR5, c[0x0][0xb0c] ;  /* 0x00016180ff0587ac */ /* 0x000ea20008000800 */
[----:B------:R-:W3:Y:S01]  /*6690*/  @!UP0 LDCU UR10, c[0x0][0xb20] ;  /* 0x00016400ff0a87ac */ /* 0x000ee20008000800 */
[----:B-1----:R-:W-:Y:S02]  /*66a0*/  UIMAD.WIDE.U32 UR8, UR37, UR12, URZ ;  /* 0x0000000c250872a5 */ /* 0x002fe4000f8e00ff */
[----:B------:R-:W-:Y:S02]  /*66b0*/  UIMAD.WIDE.U32 UR6, UR36, UR15, URZ ;  /* 0x0000000f240672a5 */ /* 0x000fe4000f8e00ff */
[----:B------:R-:W-:Y:S03]  /*66c0*/  @!UP0 UISETP.NE.AND UP1, UPT, UR14, 0x1, UPT ;  /* 0x000000010e00888c */ /* 0x000fe6000bf25270 */
[----:B------:R-:W-:Y:S01]  /*66d0*/  @!UP0 UMOV UR4, UR9 ;  /* 0x0000000900048c82 */ /* 0x000fe20008000000 */
[----:B--2---:R-:W-:Y:S02]  /*66e0*/  @!UP0 UISETP.NE.AND UP2, UPT, UR5, 0x1, UPT ;  /* 0x000000010500888c */ /* 0x004fe4000bf45270 */
[----:B------:R-:W-:Y:S01]  /*66f0*/  @!UP0 USHF.R.U32.HI UR4, URZ, UR13, UR4 ;  /* 0x0000000dff048299 */ /* 0x000fe20008011604 */
[----:B------:R-:W-:Y:S02]  /*6700*/  @!UP0 UMOV UR6, UR7 ;  /* 0x0000000700068c82 */ /* 0x000fe40008000000 */
[----:B---3--:R-:W-:Y:S02]  /*6710*/  @!UP0 USHF.R.U32.HI UR6, URZ, UR10, UR6 ;  /* 0x0000000aff068299 */ /* 0x008fe40008011606 */
[----:B------:R-:W-:Y:S02]  /*6720*/  @!UP0 USEL UR7, UR37, UR4, !UP2 ;  /* 0x0000000425078287 */ /* 0x000fe4000d000000 */
[----:B------:R-:W-:Y:S04]  /*6730*/  @!UP0 USEL UR6, UR36, UR6, !UP1 ;  /* 0x0000000624068287 */ /* 0x000fe8000c800000 */
[----:B------:R-:W-:Y:S02]  /*6740*/  @!UP0 UIADD3 UR4, UPT, UPT, -UR7, UR6, URZ ;  /* 0x0000000607048290 */ /* 0x000fe4000fffe1ff */
[----:B------:R-:W-:Y:S02]  /*6750*/  @!UP0 UIADD3 UR6, UPT, UPT, UR7, -UR6, URZ ;  /* 0x8000000607068290 */ /* 0x000fe4000fffe0ff */
[----:B------:R-:W-:Y:S02]  /*6760*/  @!UP0 UIMAD UR37, UR4, UR5, UR37 ;  /* 0x00000005042582a4 */ /* 0x000fe4000f8e0225 */
[----:B------:R-:W-:Y:S01]  /*6770*/  @!UP0 UIMAD UR36, UR6, UR14, UR36 ;  /* 0x0000000e062482a4 */ /* 0x000fe2000f8e0224 */
[----:B------:R-:W-:Y:S11]  /*6780*/  @!P0 BRA `(.L_x_110) ;  /* 0x00000000007c8947 */ /* 0x000ff60003800000 */
[----:B------:R-:W1:Y:S01]  /*6790*/  LDCU.64 UR8, c[0x4][0x80] ;  /* 0x01001000ff0877ac */ /* 0x000e620008000a00 */
[----:B------:R-:W-:Y:S01]  /*67a0*/  MOV R16, 0x0 ;  /* 0x0000000000107802 */ /* 0x000fe20000000f00 */
[----:B------:R-:W-:Y:S02]  /*67b0*/  HFMA2 R12, -RZ, RZ, 0, 5.9604644775390625e-08 ;  /* 0x00000001ff0c7431 */ /* 0x000fe400000001ff */
[----:B------:R-:W-:Y:S01]  /*67c0*/  IMAD.MOV.U32 R8, RZ, RZ, 0x70 ;  /* 0x00000070ff087424 */ /* 0x000fe200078e00ff */
[----:B------:R2:W3:Y:S01]  /*67d0*/  LDC.64 R14, c[0x4][R16] ;  /* 0x01000000100e7b82 */ /* 0x0004e20000000a00 */
[----:B------:R-:W4:Y:S01]  /*67e0*/  LDCU.64 UR6, c[0x4][0x88] ;  /* 0x01001100ff0677ac */ /* 0x000f220008000a00 */
[----:B------:R-:W-:Y:S01]  /*67f0*/  IMAD.MOV.U32 R13, RZ, RZ, RZ ;  /* 0x000000ffff0d7224 */ /* 0x000fe200078e00ff */
[----:B------:R-:W2:Y:S01]  /*6800*/  LDCU.64 UR4, c[0x4][0x8] ;  /* 0x01000100ff0477ac */ /* 0x000ea20008000a00 */
[----:B-1----:R-:W-:Y:S01]  /*6810*/  MOV R5, UR9 ;  /* 0x0000000900057c02 */ /* 0x002fe20008000f00 */
[----:B------:R-:W-:Y:S01]  /*6820*/  IMAD.U32 R4, RZ, RZ, UR8 ;  /* 0x00000008ff047e24 */ /* 0x000fe2000f8e00ff */
[----:B----4-:R-:W-:Y:S01]  /*6830*/  MOV R7, UR7 ;  /* 0x0000000700077c02 */ /* 0x010fe20008000f00 */
[----:B------:R-:W-:Y:S01]  /*6840*/  IMAD.U32 R6, RZ, RZ, UR6 ;  /* 0x00000006ff067e24 */ /* 0x000fe2000f8e00ff */
[----:B--2---:R-:W-:Y:S01]  /*6850*/  MOV R11, UR5 ;  /* 0x00000005000b7c02 */ /* 0x004fe20008000f00 */
[----:B------:R-:W-:Y:S02]  /*6860*/  IMAD.U32 R10, RZ, RZ, UR4 ;  /* 0x00000004ff0a7e24 */ /* 0x000fe4000f8e00ff */
[----:B------:R-:W-:Y:S07]  /*6870*/  LEPC R20, `(.L_x_111) ;  /* 0x000000001014794e */ /* 0x000fee0000000000 */
[----:B---3-5:R-:W-:Y:S05]  /*6880*/  CALL.ABS.NOINC R14 ;  /* 0x000000000e007343 */ /* 0x028fea0003c00000 */
.L_x_111:
[----:B------:R-:W1:Y:S01]  /*6890*/  LDCU.64 UR8, c[0x4][0x80] ;  /* 0x01001000ff0877ac */ /* 0x000e620008000a00 */
[----:B------:R-:W2:Y:S01]  /*68a0*/  LDC.64 R16, c[0x4][R16] ;  /* 0x0100000010107b82 */ /* 0x000ea20000000a00 */
[----:B------:R-:W-:Y:S02]  /*68b0*/  HFMA2 R12, -RZ, RZ, 0, 5.9604644775390625e-08 ;  /* 0x00000001ff0c7431 */ /* 0x000fe400000001ff */
[----:B------:R-:W-:Y:S02]  /*68c0*/  IMAD.MOV.U32 R8, RZ, RZ, 0x70 ;  /* 0x00000070ff087424 */ /* 0x000fe400078e00ff */
[----:B------:R-:W-:Y:S01]  /*68d0*/  IMAD.MOV.U32 R13, RZ, RZ, RZ ;  /* 0x000000ffff0d7224 */ /* 0x000fe200078e00ff */
[----:B------:R-:W3:Y:S01]  /*68e0*/  LDCU.64 UR6, c[0x4][0x88] ;  /* 0x01001100ff0677ac */ /* 0x000ee20008000a00 */
[----:B------:R-:W4:Y:S01]  /*68f0*/  LDCU.64 UR4, c[0x4][0x8] ;  /* 0x01000100ff0477ac */ /* 0x000f220008000a00 */
[----:B-1----:R-:W-:Y:S02]  /*6900*/  MOV R4, UR8 ;  /* 0x0000000800047c02 */ /* 0x002fe40008000f00 */
[----:B------:R-:W-:Y:S02]  /*6910*/  MOV R5, UR9 ;  /* 0x0000000900057c02 */ /* 0x000fe40008000f00 */
[----:B---3--:R-:W-:Y:S01]  /*6920*/  MOV R7, UR7 ;  /* 0x0000000700077c02 */ /* 0x008fe20008000f00 */
[----:B------:R-:W-:Y:S01]  /*6930*/  IMAD.U32 R6, RZ, RZ, UR6 ;  /* 0x00000006ff067e24 */ /* 0x000fe2000f8e00ff */
[----:B----4-:R-:W-:Y:S01]  /*6940*/  MOV R11, UR5 ;  /* 0x00000005000b7c02 */ /* 0x010fe20008000f00 */
[----:B------:R-:W-:Y:S02]  /*6950*/  IMAD.U32 R10, RZ, RZ, UR4 ;  /* 0x00000004ff0a7e24 */ /* 0x000fe4000f8e00ff */
[----:B------:R-:W-:Y:S07]  /*6960*/  LEPC R20, `(.L_x_110) ;  /* 0x000000001014794e */ /* 0x000fee0000000000 */
[----:B--2---:R-:W-:Y:S05]  /*6970*/  CALL.ABS.NOINC R16 ;  /* 0x0000000010007343 */ /* 0x004fea0003c00000 */
.L_x_110:
[----:B------:R-:W-:Y:S05]  /*6980*/  BSYNC.RECONVERGENT B6 ;  /* 0x0000000000067941 */ /* 0x000fea0003800200 */
.L_x_109:
[----:B------:R-:W-:Y:S02]  /*6990*/  R2UR UR6, R97 ;  /* 0x00000000610672ca */ /* 0x000fe400000e0000 */
[----:B------:R-:W-:Y:S02]  /*69a0*/  R2UR UR5, R90 ;  /* 0x000000005a0572ca */ /* 0x000fe400000e0000 */
[----:B------:R-:W-:Y:S02]  /*69b0*/  R2UR UR4, R89 ;  /* 0x00000000590472ca */ /* 0x000fe400000e0000 */
[----:B------:R-:W-:Y:S02]  /*69c0*/  ISETP.NE.U32.AND P4, PT, R78, RZ, PT ;  /* 0x000000ff4e00720c */ /* 0x000fe40003f85070 */
[----:B------:R-:W-:Y:S02]  /*69d0*/  ISETP.NE.U32.AND P2, PT, RZ, UR54, PT ;  /* 0x00000036ff007c0c */ /* 0x000fe4000bf45070 */
[----:B------:R-:W-:Y:S02]  /*69e0*/  ISETP.NE.AND.EX P4, PT, R79, RZ, PT, P4 ;  /* 0x000000ff4f00720c */ /* 0x000fe40003f85340 */
[----:B------:R-:W-:Y:S01]  /*69f0*/  ISETP.NE.AND.EX P2, PT, RZ, UR55, PT, P2 ;  /* 0x00000037ff007c0c */ /* 0x000fe2000bf45320 */
[----:B------:R-:W-:Y:S02]  /*6a00*/  UISETP.NE.AND UP2, UPT, UR6, URZ, UPT ;  /* 0x000000ff0600728c */ /* 0x000fe4000bf45270 */
[----:B------:R-:W-:Y:S04]  /*6a10*/  UISETP.NE.U32.AND UP0, UPT, UR5, URZ, UPT ;  /* 0x000000ff0500728c */ /* 0x000fe8000bf05070 */
[----:B------:R-:W-:Y:S01]  /*6a20*/  UISETP.NE.AND.EX UP1, UPT, UR4, URZ, UPT, UP0 ;  /* 0x000000ff0400728c */ /* 0x000fe2000bf25300 */
[----:B------:R-:W-:Y:S01]  /*6a30*/  PLOP3.LUT P1, PT, PT, PT, UP2, 0x80, 0x8 ;  /* 0x000000000008781c */ /* 0x000fe20003f2f028 */
[----:B------:R-:W-:Y:S03]  /*6a40*/  UPLOP3.LUT UP0, UPT, UPT, UPT, UPT, 0x40, 0x4 ;  /* 0x000000000004789c */ /* 0x000fe60003f0e870 */
[----:B------:R-:W-:Y:S06]  /*6a50*/  @UP2 UPLOP3.LUT UP0, UPT, UPT, UPT, UP1, 0x80, 0x8 ;  /* 0x000000000008289c */ /* 0x000fec0003f0f010 */
[----:B------:R-:W-:Y:S01]  /*6a60*/  PLOP3.LUT P0, PT, PT, PT, UP0, 0x80, 0x8 ;  /* 0x000000000008781c */ /* 0x000fe20003f0f008 */
[----:B------:R-:W-:Y:S01]  /*6a70*/  @!UPT UIADD3 URZ, UPT, UPT, URZ, URZ, URZ ;  /* 0x000000fffffff290 */ /* 0x000fe2000fffe0ff */
[----:B------:R-:W-:Y:S11]  /*6a80*/  BRA.U !UP1, `(.L_x_112) ;  /* 0x0000000109407547 */ /* 0x000ff6000b800000 */
[----:B------:R-:W-:Y:S01]  /*6a90*/  UISETP.NE.U32.AND UP0, UPT, UR54, URZ, UPT ;  /* 0x000000ff3600728c */ /* 0x000fe2000bf05070 */
[----:B------:R-:W-:Y:S01]  /*6aa0*/  R2UR UR6, R90 ;  /* 0x000000005a0672ca */ /* 0x000fe200000e0000 */
[----:B------:R-:W1:Y:S01]  /*6ab0*/  LDCU.64 UR8, c[0x0][0x358] ;  /* 0x00006b00ff0877ac */ /* 0x000e620008000a00 */
[----:B------:R-:W-:Y:S02]  /*6ac0*/  HFMA2 R87, -RZ, RZ, 0, 5.9604644775390625e-08 ;  /* 0x00000001ff577431 */ /* 0x000fe400000001ff */
[----:B------:R-:W-:Y:S01]  /*6ad0*/  IMAD.MOV.U32 R0, RZ, RZ, 0x1 ;  /* 0x00000001ff007424 */ /* 0x000fe200078e00ff */
[----:B------:R-:W-:Y:S06]  /*6ae0*/  UISETP.NE.AND.EX UP0, UPT, UR55, URZ, UPT, UP0 ;  /* 0x000000ff3700728c */ /* 0x000fec000bf05300 */
[----:B------:R-:W-:Y:S05]  /*6af0*/  PLOP3.LUT P3, PT, PT, PT, UP0, 0x80, 0x8 ;  /* 0x000000000008781c */ /* 0x000fea0003f6f008 */
[----:B------:R-:W2:Y:S01]  /*6b00*/  @UP0 LDCU.64 UR4, c[0x0][0x888] ;  /* 0x00011100ff0407ac */ /* 0x000ea20008000a00 */
[----:B------:R-:W-:Y:S07]  /*6b10*/  @UP0 UIMAD UR6, UR52, UR6, URZ ;  /* 0x00000006340602a4 */ /* 0x000fee000f8e02ff */
[----:B------:R-:W-:Y:S01]  /*6b20*/  @!P3 PRMT R87, R0, 0x7610, R87 ;  /* 0x000076100057b816 */ /* 0x000fe20000000057 */
[----:B--2---:R-:W-:Y:S06]  /*6b30*/  @UP0 UIMAD.WIDE UR4, UR6, 0x4, UR4 ;  /* 0x00000004060408a5 */ /* 0x004fec000f8e0204 */
[----:B------:R-:W-:Y:S02]  /*6b40*/  IMAD.U32 R4, RZ, RZ, UR4 ;  /* 0x00000004ff047e24 */ /* 0x000fe4000f8e00ff */
[----:B------:R-:W-:Y:S03]  /*6b50*/  IMAD.U32 R5, RZ, RZ, UR5 ;  /* 0x00000005ff057e24 */ /* 0x000fe6000f8e00ff */
[----:B------:R-:W2:Y:S02]  /*6b60*/  @!UP0 LDCU UR4, c[0x0][0x880] ;  /* 0x00011000ff0487ac */ /* 0x000ea40008000800 */
[----:B-1---5:R1:W5:Y:S02]  /*6b70*/  @P3 LDG.E R41, desc[UR8][R4.64] ;  /* 0x0000000804293981 */ /* 0x022364000c1e1900 */
[----:B-12---:R-:W-:Y:S02]  /*6b80*/  @!P3 MOV R41, UR4 ;  /* 0x000000040029bc02 */ /* 0x006fe40008000f00 */
.L_x_112:
[----:B------:R-:W-:Y:S05]  /*6b90*/  @!P4 BRA `(.L_x_113) ;  /* 0x000000000024c947 */ /* 0x000fea0003800000 */
[----:B------:R-:W-:Y:S01]  /*6ba0*/  ISETP.NE.U32.AND P3, PT, R76, RZ, PT ;  /* 0x000000ff4c00720c */ /* 0x000fe20003f65070 */
[----:B------:R-:W1:Y:S03]  /*6bb0*/  LDCU.64 UR4, c[0x0][0x358] ;  /* 0x00006b00ff0477ac */ /* 0x000e660008000a00 */
[----:B------:R-:W-:Y:S11]  /*6bc0*/  ISETP.NE.AND.EX P3, PT, R77, RZ, PT, P3 ;  /* 0x000000ff4d00720c */ /* 0x000ff60003f65330 */
[----:B------:R-:W-:Y:S02]  /*6bd0*/  @!UPT UIADD3 URZ, UPT, UPT, URZ, URZ, URZ ;  /* 0x000000fffffff290 */ /* 0x000fe4000fffe0ff */
[----:B------:R-:W2:Y:S01]  /*6be0*/  @P3 LDC.64 R4, c[0x0][0x8a8] ;  /* 0x00022a00ff043b82 */ /* 0x000ea20000000a00 */
[----:B------:R-:W-:Y:S04]  /*6bf0*/  @P3 IMAD R0, R78, UR52, RZ ;  /* 0x000000344e003c24 */ /* 0x000fe8000f8e02ff */
[----:B--2---:R-:W-:Y:S05]  /*6c00*/  @P3 IMAD.WIDE R4, R0, 0x4, R4 ;  /* 0x0000000400043825 */ /* 0x004fea00078e0204 */
[----:B-1---5:R1:W5:Y:S02]  /*6c10*/  @P3 LDG.E R38, desc[UR4][R4.64] ;  /* 0x0000000404263981 */ /* 0x022364000c1e1900 */
[----:B-1----:R-:W2:Y:S02]  /*6c20*/  @!P3 LDC R38, c[0x0][0x8a0] ;  /* 0x00022800ff26bb82 */ /* 0x002ea40000000800 */
.L_x_113:
[----:B-----5:R-:W-:Y:S01]  /*6c30*/  FSETP.NEU.AND P4, PT, R41, RZ, PT ;  /* 0x000000ff2900720b */ /* 0x020fe20003f8d000 */
[----:B------:R-:W1:Y:S01]  /*6c40*/  LDCU.64 UR10, c[0x0][0xa90] ;  /* 0x00015200ff0a77ac */ /* 0x000e620008000a00 */
[----:B------:R-:W-:Y:S01]  /*6c50*/  SEL R4, RZ, 0xffffffff, P2 ;  /* 0xffffffffff047807 */ /* 0x000fe20001000000 */
[----:B------:R-:W-:Y:S01]  /*6c60*/  BSSY B1, `(.L_x_114) ;  /* 0x000004f000017945 */ /* 0x000fe20003800000 */
[----:B------:R-:W-:Y:S01]  /*6c70*/  @P1 LOP3.LUT P2, RZ, R87, 0xff, RZ, 0xc0, !PT ;  /* 0x000000ff57ff1812 */ /* 0x000fe2000784c0ff */
[----:B------:R-:W-:Y:S01]  /*6c80*/  IMAD.MOV.U32 R46, RZ, RZ, 0x1 ;  /* 0x00000001ff2e7424 */ /* 0x000fe200078e00ff */
[----:B------:R-:W-:Y:S01]  /*6c90*/  @P1 SEL R3, RZ, 0xffffffff, P4 ;  /* 0xffffffffff031807 */ /* 0x000fe20002000000 */
[----:B------:R-:W-:Y:S01]  /*6ca0*/  USHF.L.U32 UR8, UR51, 0x7, URZ ;  /* 0x0000000733087899 */ /* 0x000fe200080006ff */
[----:B------:R-:W-:Y:S01]  /*6cb0*/  LOP3.LUT R83, R83, 0x1, RZ, 0x3c, !PT ;  /* 0x0000000153537812 */ /* 0x000fe200078e3cff */
[----:B------:R-:W-:Y:S01]  /*6cc0*/  IMAD.IADD R39, R37, 0x1, R2 ;  /* 0x0000000125277824 */ /* 0x000fe200078e0202 */
[----:B------:R-:W-:Y:S01]  /*6cd0*/  @P0 SEL R3, R4, R3, !P2 ;  /* 0x0000000304030207 */ /* 0x000fe20005000000 */
[----:B------:R-:W-:Y:S01]  /*6ce0*/  IMAD R106, R85, -0x10, R100 ;  /* 0xfffffff0556a7824 */ /* 0x000fe200078e0264 */
[----:B------:R-:W-:Y:S01]  /*6cf0*/  LEA R105, R36, UR49, 0x3 ;  /* 0x0000003124697c11 */ /* 0x000fe2000f8e18ff */
[----:B------:R-:W-:Y:S01]  /*6d00*/  IMAD.U32 R102, RZ, RZ, UR8 ;  /* 0x00000008ff667e24 */ /* 0x000fe2000f8e00ff */
[----:B------:R-:W-:Y:S01]  /*6d10*/  @P1 LOP3.LUT R3, R3, 0x1, RZ, 0xc0, !PT ;  /* 0x0000000103031812 */ /* 0x000fe200078ec0ff */
[----:B------:R-:W-:Y:S01]  /*6d20*/  IMAD.MOV.U32 R47, RZ, RZ, RZ ;  /* 0x000000ffff2f7224 */ /* 0x000fe200078e00ff */
[----:B------:R-:W-:Y:S02]  /*6d30*/  SHF.L.U32 R0, R82, 0x1f, RZ ;  /* 0x0000001f52007819 */ /* 0x000fe400000006ff */
[----:B------:R-:W-:Y:S02]  /*6d40*/  CS2R R74, SRZ ;  /* 0x00000000004a7805 */ /* 0x000fe4000001ff00 */
[----:B------:R-:W-:Y:S02]  /*6d50*/  ISETP.NE.U32.OR P6, PT, R3, 0x1, !P1 ;  /* 0x000000010300780c */ /* 0x000fe40004fc5470 */
[----:B------:R-:W-:Y:S02]  /*6d60*/  CS2R R72, SRZ ;  /* 0x0000000000487805 */ /* 0x000fe4000001ff00 */
[----:B------:R-:W-:Y:S02]  /*6d70*/  R2UR UR4, R93 ;  /* 0x000000005d0472ca */ /* 0x000fe400000e0000 */
[----:B------:R-:W-:Y:S02]  /*6d80*/  CS2R R66, SRZ ;  /* 0x0000000000427805 */ /* 0x000fe4000001ff00 */
[----:B------:R-:W-:Y:S02]  /*6d90*/  R2UR UR6, R92 ;  /* 0x000000005c0672ca */ /* 0x000fe400000e0000 */
[----:B------:R-:W-:Y:S02]  /*6da0*/  CS2R R64, SRZ ;  /* 0x0000000000407805 */ /* 0x000fe4000001ff00 */
[----:B------:R-:W-:Y:S02]  /*6db0*/  R2UR UR12, R94 ;  /* 0x000000005e0c72ca */ /* 0x000fe400000e0000 */
[----:B------:R-:W-:Y:S02]  /*6dc0*/  CS2R R58, SRZ ;  /* 0x00000000003a7805 */ /* 0x000fe4000001ff00 */
[----:B------:R-:W-:Y:S02]  /*6dd0*/  R2UR UR9, R91 ;  /* 0x000000005b0972ca */ /* 0x000fe400000e0000 */
[----:B------:R-:W-:Y:S02]  /*6de0*/  CS2R R56, SRZ ;  /* 0x0000000000387805 */ /* 0x000fe4000001ff00 */
[----:B------:R-:W-:Y:S02]  /*6df0*/  PLOP3.LUT P3, PT, PT, PT, UP1, 0x80, 0x8 ;  /* 0x000000000008781c */ /* 0x000fe40003f6f018 */
[----:B------:R-:W-:Y:S02]  /*6e00*/  CS2R R50, SRZ ;  /* 0x0000000000327805 */ /* 0x000fe4000001ff00 */
[----:B------:R-:W-:Y:S02]  /*6e10*/  LOP3.LUT P5, R103, R87, 0xff, RZ, 0xc0, !PT ;  /* 0x000000ff57677812 */ /* 0x000fe400078ac0ff */
[----:B------:R-:W-:Y:S02]  /*6e20*/  CS2R R48, SRZ ;  /* 0x0000000000307805 */ /* 0x000fe4000001ff00 */
[----:B------:R-:W-:Y:S01]  /*6e30*/  @P6 SHF.L.U32 R6, R83, 0x1f, RZ ;  /* 0x0000001f53066819 */ /* 0x000fe200000006ff */
[----:B------:R-:W-:Y:S01]  /*6e40*/  UIMAD.WIDE.U32 UR4, UR8, UR4, URZ ;  /* 0x00000004080472a5 */ /* 0x000fe2000f8e00ff */
[----:B------:R-:W-:Y:S02]  /*6e50*/  SEL R3, RZ, 0xffffffff, P4 ;  /* 0xffffffffff037807 */ /* 0x000fe40002000000 */
[----:B------:R-:W3:Y:S01]  /*6e60*/  @P6 SYNCS.PHASECHK.TRANS64.TRYWAIT P1, [UR49+0x100], R6 ;  /* 0x00010006ff0065a7 */ /* 0x000ee20008021131 */
[----:B------:R-:W-:Y:S01]  /*6e70*/  UISETP.NE.AND UP0, UPT, UR12, 0x1, UPT ;  /* 0x000000010c00788c */ /* 0x000fe2000bf05270 */
[----:B------:R-:W-:Y:S02]  /*6e80*/  P2R R104, PR, RZ, 0x40 ;  /* 0x00000040ff687803 */ /* 0x000fe40000000000 */
[----:B------:R-:W-:Y:S01]  /*6e90*/  UMOV UR4, UR5 ;  /* 0x0000000500047c82 */ /* 0x000fe20008000000 */
[----:B------:R-:W-:Y:S01]  /*6ea0*/  @P3 SEL R3, R4, R3, !P5 ;  /* 0x0000000304033207 */ /* 0x000fe20006800000 */
[----:B------:R-:W-:Y:S03]  /*6eb0*/  USHF.R.U32.HI UR4, URZ, UR6, UR4 ;  /* 0x00000006ff047299 */ /* 0x000fe60008011604 */
[----:B------:R-:W-:Y:S01]  /*6ec0*/  LOP3.LUT R3, R3, 0x1, RZ, 0xc0, !PT ;  /* 0x0000000103037812 */ /* 0x000fe200078ec0ff */
[----:B------:R-:W-:Y:S02]  /*6ed0*/  USEL UR4, UR8, UR4, !UP0 ;  /* 0x0000000408047287 */ /* 0x000fe4000c000000 */
[----:B------:R-:W-:Y:S01]  /*6ee0*/  UISETP.NE.AND UP0, UPT, UR9, 0x1, UPT ;  /* 0x000000010900788c */ /* 0x000fe2000bf05270 */
[----:B------:R4:W2:Y:S03]  /*6ef0*/  SYNCS.PHASECHK.TRANS64.TRYWAIT P0, [R105+URZ+0x160], R0 ;  /* 0x00016000690075a7 */ /* 0x0008a600080011ff */
[----:B------:R-:W-:Y:S02]  /*6f00*/  IMAD.U32 R101, RZ, RZ, UR4 ;  /* 0x00000004ff657e24 */ /* 0x000fe4000f8e00ff */
[----:B------:R-:W-:Y:S01]  /*6f10*/  PLOP3.LUT P2, PT, PT, PT, UP0, 0x80, 0x8 ;  /* 0x000000000008781c */ /* 0x000fe20003f4f008 */
[----:B------:R-:W-:Y:S02]  /*6f20*/  IMAD R5, RZ, RZ, -UR4 ;  /* 0x80000004ff057e24 */ /* 0x000fe4000f8e02ff */
[----:B------:R-:W-:Y:S02]  /*6f30*/  IMAD.U32 R99, RZ, RZ, UR4 ;  /* 0x00000004ff637e24 */ /* 0x000fe4000f8e00ff */
[----:B------:R-:W-:Y:S01]  /*6f40*/  IMAD R102, R5, UR12, R102 ;  /* 0x0000000c05667c24 */ /* 0x000fe2000f8e0266 */
[----:B---3--:R-:W-:Y:S01]  /*6f50*/  @P6 SEL R46, RZ, 0x1, !P1 ;  /* 0x00000001ff2e6807 */ /* 0x008fe20004800000 */
[----:B-1----:R-:W-:Y:S07]  /*6f60*/  UIMAD.WIDE.U32 UR6, UR4, UR10, URZ ;  /* 0x0000000a040672a5 */ /* 0x002fee000f8e00ff */
[----:B------:R-:W-:Y:S02]  /*6f70*/  UMOV UR5, UR7 ;  /* 0x0000000700057c82 */ /* 0x000fe40008000000 */
[----:B------:R-:W-:Y:S06]  /*6f80*/  USHF.R.U32.HI UR5, URZ, UR11, UR5 ;  /* 0x0000000bff057299 */ /* 0x000fec0008011605 */
[----:B------:R-:W-:Y:S02]  /*6f90*/  SEL R101, R101, UR5, !P2 ;  /* 0x0000000565657c07 */ /* 0x000fe4000d000000 */
[----:B------:R-:W-:Y:S03]  /*6fa0*/  ISETP.NE.U32.AND P2, PT, R3, 0x1, PT ;  /* 0x000000010300780c */ /* 0x000fe60003f45070 */
[----:B------:R-:W-:Y:S01]  /*6fb0*/  IMAD.MOV R4, RZ, RZ, -R101 ;  /* 0x000000ffff047224 */ /* 0x000fe200078e0a65 */
[----:B------:R-:W-:Y:S03]  /*6fc0*/  P2R R68, PR, RZ, 0x4 ;  /* 0x00000004ff447803 */ /* 0x000fe60000000000 */
[----:B------:R-:W-:Y:S01]  /*6fd0*/  IMAD R99, R4, UR9, R99 ;  /* 0x0000000904637c24 */ /* 0x000fe2000f8e0263 */
[----:B--2-4-:R-:W-:Y:S06]  /*6fe0*/  @!P6 BRA `(.L_x_115) ;  /* 0x000000000058e947 */ /* 0x014fec0003800000 */
[----:B------:R-:W-:Y:S01]  /*6ff0*/  IMAD.MOV.U32 R75, RZ, RZ, RZ ;  /* 0x000000ffff4b7224 */ /* 0x000fe200078e00ff */
[----:B------:R-:W-:Y:S01]  /*7000*/  ISETP.NE.AND P1, PT, R46, RZ, PT ;  /* 0x000000ff2e00720c */ /* 0x000fe20003f25270 */
[----:B------:R-:W-:Y:S01]  /*7010*/  BSSY B0, `(.L_x_116) ;  /* 0x000000c000007945 */ /* 0x000fe20003800000 */
[----:B------:R-:W-:Y:S02]  /*7020*/  CS2R R50, SRZ ;  /* 0x0000000000327805 */ /* 0x000fe4000001ff00 */
[----:B------:R-:W-:Y:S02]  /*7030*/  CS2R R48, SRZ ;  /* 0x0000000000307805 */ /* 0x000fe4000001ff00 */
[----:B------:R-:W-:Y:S02]  /*7040*/  CS2R R58, SRZ ;  /* 0x00000000003a7805 */ /* 0x000fe4000001ff00 */
[----:B------:R-:W-:Y:S02]  /*7050*/  CS2R R56, SRZ ;  /* 0x0000000000387805 */ /* 0x000fe4000001ff00 */
[----:B------:R-:W-:Y:S02]  /*7060*/  CS2R R66, SRZ ;  /* 0x0000000000427805 */ /* 0x000fe4000001ff00 */
[----:B------:R-:W-:Y:S02]  /*7070*/  CS2R R64, SRZ ;  /* 0x0000000000407805 */ /* 0x000fe4000001ff00 */
[----:B------:R-:W-:Y:S01]  /*7080*/  CS2R R72, SRZ ;  /* 0x0000000000487805 */ /* 0x000fe2000001ff00 */
[----:B------:R-:W-:Y:S06]  /*7090*/  @P1 BRA `(.L_x_117) ;  /* 0x00000000000c1947 */ /* 0x000fec0003800000 */
[----:B------:R-:W-:Y:S04]  /*70a0*/  SHF.L.U32 R3, R83, 0x1f, RZ ;  /* 0x0000001f53037819 */ /* 0x000fe800000006ff */
[----:B------:R-:W1:Y:S02]  /*70b0*/  SYNCS.PHASECHK.TRANS64.TRYWAIT P1, [UR49+0x100], R3 ;  /* 0x00010003ff0075a7 */ /* 0x000e640008021131 */
[----:B-1----:R-:W-:Y:S05]  /*70c0*/  @!P1 BRA `(.L_x_118) ;  /* 0x0000004000909947 */ /* 0x002fea0003800000 */
.L_x_117:
[----:B------:R-:W-:Y:S05]  /*70d0*/  BSYNC B0 ;  /* 0x0000000000007941 */ /* 0x000fea0003800000 */
.L_x_116:
[----:B------:R-:W-:Y:S01]  /*70e0*/  ISETP.NE.AND P1, PT, R68, RZ, PT ;  /* 0x000000ff4400720c */ /* 0x000fe20003f25270 */
[----:B------:R-:W-:Y:S11]  /*70f0*/  HFMA2 R47, -RZ, RZ, 0, 5.9604644775390625e-08 ;  /* 0x00000001ff2f7431 */ /* 0x000ff600000001ff */
[----:B------:R-:W-:Y:S01]  /*7100*/  @!UPT UIADD3 URZ, UPT, UPT, URZ, URZ, URZ ;  /* 0x000000fffffff290 */ /* 0x000fe2000fffe0ff */
[----:B------:R2:W3:Y:S04]  /*7110*/  @P1 LDS.128 R48, [R84] ;  /* 0x0000000054301984 */ /* 0x0004e80000000c00 */
[----:B------:R2:W4:Y:S04]  /*7120*/  @P1 LDS.128 R56, [R100+0x10] ;  /* 0x0000100064381984 */ /* 0x0005280000000c00 */
[----:B------:R2:W1:Y:S04]  /*7130*/  @P1 LDS.128 R64, [R98+0x20] ;  /* 0x0000200062401984 */ /* 0x0004680000000c00 */
[----:B------:R2:W1:Y:S02]  /*7140*/  @P1 LDS.128 R72, [R106+0x30] ;  /* 0x000030006a481984 */ /* 0x0004640000000c00 */
.L_x_115:
[----:B------:R-:W-:Y:S05]  /*7150*/  BSYNC B1 ;  /* 0x0000000000017941 */ /* 0x000fea0003800000 */
.L_x_114:
[----:B-1----:R-:W-:Y:S04]  /*7160*/  SHF.R.U32.HI R3, RZ, 0x15, R39 ;  /* 0x00000015ff037819 */ /* 0x002fe80000011627 */
[----:B------:R-:W-:Y:S01]  /*7170*/  LOP3.LUT P1, RZ, R3, 0x3, R88, 0x48, !PT ;  /* 0x0000000303ff7812 */ /* 0x000fe20007824858 */
[----:B------:R-:W-:Y:S01]  /*7180*/  @!UPT UIADD3 URZ, UPT, UPT, URZ, URZ, URZ ;  /* 0x000000fffffff290 */ /* 0x000fe2000fffe0ff */
[----:B------:R-:W-:Y:S11]  /*7190*/  @P0 BRA `(.L_x_119) ;  /* 0x0000000000080947 */ /* 0x000ff60003800000 */
[----:B------:R-:W1:Y:S02]  /*71a0*/  SYNCS.PHASECHK.TRANS64.TRYWAIT P0, [R105+URZ+0x160], R0 ;  /* 0x00016000690075a7 */ /* 0x000e6400080011ff */
[----:B-1----:R-:W-:Y:S05]  /*71b0*/  @!P0 BRA `(.L_x_120) ;  /* 0x00000040006c8947 */ /* 0x002fea0003800000 */
.L_x_119:
[----:B------:R-:W-:Y:S05]  /*71c0*/  @!P1 BRA `(.L_x_121) ;  /* 0x0000000000409947 */ /* 0x000fea0003800000 */
[----:B------:R-:W1:Y:S01]  /*71d0*/  LDCU.64 UR8, c[0x4][0x70] ;  /* 0x01000e00ff0877ac */ /* 0x000e620008000a00 */
[----:B------:R-:W-:Y:S01]  /*71e0*/  MOV R3, 0x0 ;  /* 0x0000000000037802 */ /* 0x000fe20000000f00 */
[----:B------:R-:W-:Y:S02]  /*71f0*/  HFMA2 R12, -RZ, RZ, 0, 5.9604644775390625e-08 ;  /* 0x00000001ff0c7431 */ /* 0x000fe400000001ff */
[----:B------:R-:W-:Y:S02]  /*7200*/  IMAD.MOV.U32 R8, RZ, RZ, 0x192 ;  /* 0x00000192ff087424 */ /* 0x000fe400078e00ff */
[----:B------:R-:W-:Y:S01]  /*7210*/  IMAD.MOV.U32 R13, RZ, RZ, RZ ;  /* 0x000000ffff0d7224 */ /* 0x000fe200078e00ff */
[----:B------:R-:W5:Y:S01]  /*7220*/  LDCU.64 UR6, c[0x4][0x78] ;  /* 0x01000f00ff0677ac */ /* 0x000f620008000a00 */
[----:B------:R-:W2:Y:S01]  /*7230*/  LDC.64 R2, c[0x4][R3] ;  /* 0x0100000003027b82 */ /* 0x000ea20000000a00 */
[----:B------:R-:W3:Y:S01]  /*7240*/  LDCU.64 UR4, c[0x4][0x10] ;  /* 0x01000200ff0477ac */ /* 0x000ee20008000a00 */
[----:B-1----:R-:W-:Y:S01]  /*7250*/  MOV R5, UR9 ;  /* 0x0000000900057c02 */ /* 0x002fe20008000f00 */
[----:B------:R-:W-:Y:S01]  /*7260*/  IMAD.U32 R4, RZ, RZ, UR8 ;  /* 0x00000008ff047e24 */ /* 0x000fe2000f8e00ff */
[----:B-----5:R-:W-:Y:S01]  /*7270*/  MOV R7, UR7 ;  /* 0x0000000700077c02 */ /* 0x020fe20008000f00 */
[----:B------:R-:W-:Y:S01]  /*7280*/  IMAD.U32 R6, RZ, RZ, UR6 ;  /* 0x00000006ff067e24 */ /* 0x000fe2000f8e00ff */
[----:B---3--:R-:W-:Y:S01]  /*7290*/  MOV R11, UR5 ;  /* 0x00000005000b7c02 */ /* 0x008fe20008000f00 */
[----:B------:R-:W-:Y:S02]  /*72a0*/  IMAD.U32 R10, RZ, RZ, UR4 ;  /* 0x00000004ff0a7e24 */ /* 0x000fe4000f8e00ff */
[----:B------:R-:W-:Y:S07]  /*72b0*/  LEPC R20, `(.L_x_121) ;  /* 0x000000001014794e */ /* 0x000fee0000000000 */
[----:B--2-4-:R-:W-:Y:S05]  /*72c0*/  CALL.ABS.NOINC R2 ;  /* 0x0000000002007343 */ /* 0x014fea0003c00000 */
.L_x_121:
[C---:B---3--:R-:W-:Y:S01]  /*72d0*/  SHF.L.U32 R40, R48.reuse, 0x10, RZ ;  /* 0x0000001030287819 */ /* 0x048fe200000006ff */
[----:B------:R-:W-:Y:S05]  /*72e0*/  WARPSYNC.ALL ;  /* 0x0000000000007948 */ /* 0x000fea0003800000 */
[----:B------:R-:W-:Y:S01]  /*72f0*/  R2UR UR4, R39 ;  /* 0x00000000270472ca */ /* 0x000fe200000e0000 */
[----:B------:R-:W-:Y:S01]  /*7300*/  BSSY.RECONVERGENT B0, `(.L_x_122) ;  /* 0x000008a000007945 */ /* 0x000fe20003800200 */
[----:B------:R-:W-:Y:S02]  /*7310*/  LOP3.LUT R43, R48, 0xffff0000, RZ, 0xc0, !PT ;  /* 0xffff0000302b7812 */ /* 0x000fe400078ec0ff */
[----:B------:R-:W-:Y:S02]  /*7320*/  LOP3.LUT R42, R49, 0xffff0000, RZ, 0xc0, !PT ;  /* 0xffff0000312a7812 */ /* 0x000fe400078ec0ff */
[----:B------:R-:W-:Y:S02]  /*7330*/  SHF.L.U32 R45, R51, 0x10, RZ ;  /* 0x00000010332d7819 */ /* 0x000fe400000006ff */
[----:B------:R-:W-:Y:S02]  /*7340*/  LOP3.LUT R44, R75, 0xffff0000, RZ, 0xc0, !PT ;  /* 0xffff00004b2c7812 */ /* 0x000fe400078ec0ff */
[----:B------:R-:W-:Y:S03]  /*7350*/  ISETP.NE.AND P0, PT, R86, RZ, PT ;  /* 0x000000ff5600720c */ /* 0x000fe60003f05270 */
[----:B------:R-:W1:Y:S02]  /*7360*/  LDTM.x32 R4, tmem[UR4] ;  /* 0x00000004000479ee */ /* 0x000e6400082c0000 */
[C---:B-1----:R-:W-:Y:S01]  /*7370*/  FMUL R0, R38.reuse, R4 ;  /* 0x0000000426007220 */ /* 0x042fe20000400000 */
[C---:B------:R-:W-:Y:S01]  /*7380*/  FMUL R2, R38.reuse, R5 ;  /* 0x0000000526027220 */ /* 0x040fe20000400000 */
[C---:B------:R-:W-:Y:S01]  /*7390*/  FMUL R3, R38.reuse, R6 ;  /* 0x0000000626037220 */ /* 0x040fe20000400000 */
[----:B------:R-:W-:Y:S01]  /*73a0*/  FMUL R7, R38, R7 ;  /* 0x0000000726077220 */ /* 0x000fe20000400000 */
[----:B------:R-:W-:Y:S01]  /*73b0*/  FFMA R0, R41, R40, R0 ;  /* 0x0000002829007223 */ /* 0x000fe20000000000 */
[----:B------:R-:W-:Y:S01]  /*73c0*/  SHF.L.U32 R40, R49, 0x10, RZ ;  /* 0x0000001031287819 */ /* 0x000fe200000006ff */
[C---:B------:R-:W-:Y:S01]  /*73d0*/  FFMA R2, R41.reuse, R43, R2 ;  /* 0x0000002b29027223 */ /* 0x040fe20000000002 */
[----:B------:R-:W-:Y:S01]  /*73e0*/  SHF.L.U32 R43, R50, 0x10, RZ ;  /* 0x00000010322b7819 */ /* 0x000fe200000006ff */
[C---:B------:R-:W-:Y:S01]  /*73f0*/  FMUL R4, R38.reuse, R8 ;  /* 0x0000000826047220 */ /* 0x040fe20000400000 */
[----:B------:R-:W-:Y:S01]  /*7400*/  FMUL R5, R38, R9 ;  /* 0x0000000926057220 */ /* 0x000fe20000400000 */
[C---:B------:R-:W-:Y:S01]  /*7410*/  FFMA R3, R41.reuse, R40, R3 ;  /* 0x0000002829037223 */ /* 0x040fe20000000003 */
[----:B------:R-:W-:Y:S01]  /*7420*/  LOP3.LUT R40, R50, 0xffff0000, RZ, 0xc0, !PT ;  /* 0xffff000032287812 */ /* 0x000fe200078ec0ff */
[----:B------:R-:W-:Y:S01]  /*7430*/  FFMA R7, R41, R42, R7 ;  /* 0x0000002a29077223 */ /* 0x000fe20000000007 */
[----:B------:R-:W-:Y:S01]  /*7440*/  LOP3.LUT R42, R51, 0xffff0000, RZ, 0xc0, !PT ;  /* 0xffff0000332a7812 */ /* 0x000fe200078ec0ff */
[----:B------:R-:W-:Y:S01]  /*7450*/  FMUL R6, R38, R10 ;  /* 0x0000000a26067220 */ /* 0x000fe20000400000 */
[----:B------:R-:W-:Y:S01]  /*7460*/  F2FP.BF16.F32.PACK_AB R52, R2, R0 ;  /* 0x000000000234723e */ /* 0x000fe200000010ff */
[----:B------:R-:W-:Y:S01]  /*7470*/  FMUL R11, R38, R11 ;  /* 0x0000000b260b7220 */ /* 0x000fe20000400000 */
[----:B------:R-:W-:Y:S01]  /*7480*/  F2FP.BF16.F32.PACK_AB R53, R7, R3 ;  /* 0x000000030735723e */ /* 0x000fe200000010ff */
[----:B------:R-:W-:Y:S01]  /*7490*/  FFMA R4, R41, R43, R4 ;  /* 0x0000002b29047223 */ /* 0x000fe20000000004 */
[----:B----4-:R-:W-:Y:S01]  /*74a0*/  SHF.L.U32 R43, R57, 0x10, RZ ;  /* 0x00000010392b7819 */ /* 0x010fe200000006ff */
[C---:B------:R-:W-:Y:S01]  /*74b0*/  FFMA R5, R41.reuse, R40, R5 ;  /* 0x0000002829057223 */ /* 0x040fe20000000005 */
[C---:B------:R-:W-:Y:S01]  /*74c0*/  SHF.L.U32 R40, R56.reuse, 0x10, RZ ;  /* 0x0000001038287819 */ /* 0x040fe200000006ff */
[----:B------:R-:W-:Y:S01]  /*74d0*/  FFMA R6, R41, R45, R6 ;  /* 0x0000002d29067223 */ /* 0x000fe20000000006 */
[----:B------:R-:W-:Y:S01]  /*74e0*/  SHF.L.U32 R45, R59, 0x10, RZ ;  /* 0x000000103b2d7819 */ /* 0x000fe200000006ff */
[----:B------:R-:W-:Y:S01]  /*74f0*/  FFMA R11, R41, R42, R11 ;  /* 0x0000002a290b7223 */ /* 0x000fe2000000000b */
[----:B------:R-:W-:Y:S01]  /*7500*/  LOP3.LUT R42, R56, 0xffff0000, RZ, 0xc0, !PT ;  /* 0xffff0000382a7812 */ /* 0x000fe200078ec0ff */
[C---:B------:R-:W-:Y:S01]  /*7510*/  FMUL R8, R38.reuse, R12 ;  /* 0x0000000c26087220 */ /* 0x040fe20000400000 */
[----:B------:R-:W-:Y:S01]  /*7520*/  F2FP.BF16.F32.PACK_AB R54, R5, R4 ;  /* 0x000000040536723e */ /* 0x000fe200000010ff */
[C---:B------:R-:W-:Y:S01]  /*7530*/  FMUL R9, R38.reuse, R13 ;  /* 0x0000000d26097220 */ /* 0x040fe20000400000 */
[----:B------:R-:W-:Y:S01]  /*7540*/  F2FP.BF16.F32.PACK_AB R55, R11, R6 ;  /* 0x000000060b37723e */ /* 0x000fe200000010ff */
[----:B------:R-:W-:Y:S01]  /*7550*/  FMUL R10, R38, R14 ;  /* 0x0000000e260a7220 */ /* 0x000fe20000400000 */
[----:B------:R-:W-:Y:S01]  /*7560*/  FFMA R8, R41, R40, R8 ;  /* 0x0000002829087223 */ /* 0x000fe20000000008 */
[----:B------:R-:W-:Y:S01]  /*7570*/  LOP3.LUT R40, R57, 0xffff0000, RZ, 0xc0, !PT ;  /* 0xffff000039287812 */ /* 0x000fe200078ec0ff */
[C---:B------:R-:W-:Y:S01]  /*7580*/  FFMA R9, R41.reuse, R42, R9 ;  /* 0x0000002a29097223 */ /* 0x040fe20000000009 */
[----:B------:R-:W-:Y:S01]  /*7590*/  LOP3.LUT R42, R58, 0xffff0000, RZ, 0xc0, !PT ;  /* 0xffff00003a2a7812 */ /* 0x000fe200078ec0ff */
[----:B------:R-:W-:Y:S01]  /*75a0*/  FMUL R15, R38, R15 ;  /* 0x0000000f260f7220 */ /* 0x000fe20000400000 */
[----:B------:R-:W-:Y:S01]  /*75b0*/  FFMA R10, R41, R43, R10 ;  /* 0x0000002b290a7223 */ /* 0x000fe2000000000a */
[----:B------:R-:W-:Y:S01]  /*75c0*/  SHF.L.U32 R43, R58, 0x10, RZ ;  /* 0x000000103a2b7819 */ /* 0x000fe200000006ff */
[C---:B------:R-:W-:Y:S01]  /*75d0*/  FMUL R12, R38.reuse, R16 ;  /* 0x00000010260c7220 */ /* 0x040fe20000400000 */
[----:B------:R-:W-:Y:S01]  /*75e0*/  F2FP.BF16.F32.PACK_AB R60, R9, R8 ;  /* 0x00000008093c723e */ /* 0x000fe200000010ff */
[----:B------:R-:W-:Y:S01]  /*75f0*/  FFMA R15, R41, R40, R15 ;  /* 0x00000028290f7223 */ /* 0x000fe2000000000f */
[----:B------:R-:W-:Y:S01]  /*7600*/  LOP3.LUT R40, R59, 0xffff0000, RZ, 0xc0, !PT ;  /* 0xffff00003b287812 */ /* 0x000fe200078ec0ff */
[C---:B------:R-:W-:Y:S01]  /*7610*/  FMUL R13, R38.reuse, R17 ;  /* 0x00000011260d7220 */ /* 0x040fe20000400000 */
[C---:B------:R-:W-:Y:S01]  /*7620*/  FMUL R14, R38.reuse, R18 ;  /* 0x00000012260e7220 */ /* 0x040fe20000400000 */
[----:B------:R-:W-:Y:S01]  /*7630*/  FMUL R19, R38, R19 ;  /* 0x0000001326137220 */ /* 0x000fe20000400000 */
[----:B------:R-:W-:Y:S01]  /*7640*/  F2FP.BF16.F32.PACK_AB R61, R15, R10 ;  /* 0x0000000a0f3d723e */ /* 0x000fe200000010ff */
[C---:B------:R-:W-:Y:S01]  /*7650*/  FFMA R12, R41.reuse, R43, R12 ;  /* 0x0000002b290c7223 */ /* 0x040fe2000000000c */
[C---:B------:R-:W-:Y:S01]  /*7660*/  SHF.L.U32 R43, R64.reuse, 0x10, RZ ;  /* 0x00000010402b7819 */ /* 0x040fe200000006ff */
[----:B------:R-:W-:Y:S01]  /*7670*/  FFMA R13, R41, R42, R13 ;  /* 0x0000002a290d7223 */ /* 0x000fe2000000000d */
[----:B------:R-:W-:Y:S01]  /*7680*/  LOP3.LUT R42, R65, 0xffff0000, RZ, 0xc0, !PT ;  /* 0xffff0000412a7812 */ /* 0x000fe200078ec0ff */
[----:B------:R-:W-:Y:S01]  /*7690*/  FFMA R14, R41, R45, R14 ;  /* 0x0000002d290e7223 */ /* 0x000fe2000000000e */
[----:B------:R-:W-:Y:S01]  /*76a0*/  SHF.L.U32 R45, R65, 0x10, RZ ;  /* 0x00000010412d7819 */ /* 0x000fe200000006ff */
[----:B------:R1:W-:Y:S01]  /*76b0*/  STS.128 [R84], R52 ;  /* 0x0000003454007388 */ /* 0x0003e20000000c00 */
[----:B------:R-:W-:Y:S01]  /*76c0*/  F2FP.BF16.F32.PACK_AB R62, R13, R12 ;  /* 0x0000000c0d3e723e */ /* 0x000fe200000010ff */
[----:B------:R-:W-:Y:S01]  /*76d0*/  FFMA R19, R41, R40, R19 ;  /* 0x0000002829137223 */ /* 0x000fe20000000013 */
[----:B------:R-:W-:Y:S01]  /*76e0*/  LOP3.LUT R40, R64, 0xffff0000, RZ, 0xc0, !PT ;  /* 0xffff000040287812 */ /* 0x000fe200078ec0ff */
[C---:B------:R-:W-:Y:S01]  /*76f0*/  FMUL R16, R38.reuse, R20 ;  /* 0x0000001426107220 */ /* 0x040fe20000400000 */
[C---:B------:R-:W-:Y:S01]  /*7700*/  FMUL R17, R38.reuse, R21 ;  /* 0x0000001526117220 */ /* 0x040fe20000400000 */
[C---:B------:R-:W-:Y:S01]  /*7710*/  FMUL R18, R38.reuse, R22 ;  /* 0x0000001626127220 */ /* 0x040fe20000400000 */
[----:B------:R-:W-:Y:S01]  /*7720*/  F2FP.BF16.F32.PACK_AB R63, R19, R14 ;  /* 0x0000000e133f723e */ /* 0x000fe200000010ff */
[----:B------:R-:W-:Y:S01]  /*7730*/  FMUL R23, R38, R23 ;  /* 0x0000001726177220 */ /* 0x000fe20000400000 */
[----:B------:R-:W-:Y:S01]  /*7740*/  FFMA R16, R41, R43, R16 ;  /* 0x0000002b29107223 */ /* 0x000fe20000000010 */
[----:B------:R-:W-:Y:S01]  /*7750*/  SHF.L.U32 R43, R67, 0x10, RZ ;  /* 0x00000010432b7819 */ /* 0x000fe200000006ff */
[C---:B------:R-:W-:Y:S01]  /*7760*/  FFMA R17, R41.reuse, R40, R17 ;  /* 0x0000002829117223 */ /* 0x040fe20000000011 */
[----:B------:R1:W-:Y:S01]  /*7770*/  STS.128 [R100+0x10], R60 ;  /* 0x0000103c64007388 */ /* 0x0003e20000000c00 */
        /* <DEDUP_REMOVED lines=8> */
[C---:B------:R-:W-:Y:S01]  /*7800*/  FMUL R22, R38.reuse, R26 ;  /* 0x0000001a26167220 */ /* 0x040fe20000400000 */
[----:B------:R-:W-:Y:S01]  /*7810*/  FFMA R20, R41, R40, R20 ;  /* 0x0000002829147223 */ /* 0x000fe20000000014 */
[----:B------:R-:W-:Y:S01]  /*7820*/  LOP3.LUT R40, R67, 0xffff0000, RZ, 0xc0, !PT ;  /* 0xffff000043287812 */ /* 0x000fe200078ec0ff */
[C---:B------:R-:W-:Y:S01]  /*7830*/  FFMA R21, R41.reuse, R42, R21 ;  /* 0x0000002a29157223 */ /* 0x040fe20000000015 */
[C---:B------:R-:W-:Y:S01]  /*7840*/  FFMA R22, R41.reuse, R43, R22 ;  /* 0x0000002b29167223 */ /* 0x040fe20000000016 */
[----:B------:R-:W-:Y:S01]  /*7850*/  FMUL R27, R38, R27 ;  /* 0x0000001b261b7220 */ /* 0x000fe20000400000 */
[----:B------:R-:W-:Y:S01]  /*7860*/  SHF.L.U32 R43, R72, 0x10, RZ ;  /* 0x00000010482b7819 */ /* 0x000fe200000006ff */
[----:B------:R-:W-:Y:S01]  /*7870*/  FMUL R24, R38, R28 ;  /* 0x0000001c26187220 */ /* 0x000fe20000400000 */
[----:B------:R-:W-:Y:S01]  /*7880*/  LOP3.LUT R42, R72, 0xffff0000, RZ, 0xc0, !PT ;  /* 0xffff0000482a7812 */ /* 0x000fe200078ec0ff */
[C---:B------:R-:W-:Y:S01]  /*7890*/  FMUL R25, R38.reuse, R29 ;  /* 0x0000001d26197220 */ /* 0x040fe20000400000 */
[C---:B------:R-:W-:Y:S01]  /*78a0*/  FMUL R26, R38.reuse, R30 ;  /* 0x0000001e261a7220 */ /* 0x040fe20000400000 */
[C---:B------:R-:W-:Y:S01]  /*78b0*/  FFMA R27, R41.reuse, R40, R27 ;  /* 0x00000028291b7223 */ /* 0x040fe2000000001b */
[----:B------:R-:W-:Y:S01]  /*78c0*/  FFMA R24, R41, R43, R24 ;  /* 0x0000002b29187223 */ /* 0x000fe20000000018 */
[----:B------:R-:W-:Y:S01]  /*78d0*/  LOP3.LUT R40, R73, 0xffff0000, RZ, 0xc0, !PT ;  /* 0xffff000049287812 */ /* 0x000fe200078ec0ff */
[C---:B------:R-:W-:Y:S01]  /*78e0*/  FFMA R25, R41.reuse, R42, R25 ;  /* 0x0000002a29197223 */ /* 0x040fe20000000019 */
[----:B------:R-:W-:Y:S01]  /*78f0*/  FMUL R31, R38, R31 ;  /* 0x0000001f261f7220 */ /* 0x000fe20000400000 */
[----:B------:R-:W-:Y:S01]  /*7900*/  SHF.L.U32 R43, R74, 0x10, RZ ;  /* 0x000000104a2b7819 */ /* 0x000fe200000006ff */
[----:B------:R-:W-:Y:S01]  /*7910*/  FFMA R26, R41, R45, R26 ;  /* 0x0000002d291a7223 */ /* 0x000fe2000000001a */
[----:B------:R-:W-:Y:S01]  /*7920*/  FMUL R28, R38, R32 ;  /* 0x00000020261c7220 */ /* 0x000fe20000400000 */
[----:B------:R-:W-:Y:S01]  /*7930*/  LOP3.LUT R42, R74, 0xffff0000, RZ, 0xc0, !PT ;  /* 0xffff00004a2a7812 */ /* 0x000fe200078ec0ff */
[C---:B------:R-:W-:Y:S01]  /*7940*/  FMUL R29, R38.reuse, R33 ;  /* 0x00000021261d7220 */ /* 0x040fe20000400000 */
[----:B------:R-:W-:Y:S01]  /*7950*/  SHF.L.U32 R45, R75, 0x10, RZ ;  /* 0x000000104b2d7819 */ /* 0x000fe200000006ff */
[C---:B------:R-:W-:Y:S01]  /*7960*/  FMUL R30, R38.reuse, R34 ;  /* 0x00000022261e7220 */ /* 0x040fe20000400000 */
[----:B------:R-:W-:Y:S01]  /*7970*/  FFMA R31, R41, R40, R31 ;  /* 0x00000028291f7223 */ /* 0x000fe2000000001f */
[----:B------:R-:W-:Y:S01]  /*7980*/  FMUL R35, R38, R35 ;  /* 0x0000002326237220 */ /* 0x000fe20000400000 */
[----:B------:R-:W-:Y:S01]  /*7990*/  F2FP.BF16.F32.PACK_AB R109, R23, R18 ;  /* 0x00000012176d723e */ /* 0x000fe200000010ff */
[----:B------:R-:W-:Y:S01]  /*79a0*/  FFMA R28, R41, R43, R28 ;  /* 0x0000002b291c7223 */ /* 0x000fe2000000001c */
[----:B------:R-:W-:Y:S01]  /*79b0*/  F2FP.BF16.F32.PACK_AB R110, R21, R20 ;  /* 0x00000014156e723e */ /* 0x000fe200000010ff */
[----:B------:R-:W-:Y:S01]  /*79c0*/  FFMA R29, R41, R42, R29 ;  /* 0x0000002a291d7223 */ /* 0x000fe2000000001d */
[----:B------:R-:W-:Y:S01]  /*79d0*/  F2FP.BF16.F32.PACK_AB R111, R27, R22 ;  /* 0x000000161b6f723e */ /* 0x000fe200000010ff */
[C---:B------:R-:W-:Y:S01]  /*79e0*/  FFMA R30, R41.reuse, R45, R30 ;  /* 0x0000002d291e7223 */ /* 0x040fe2000000001e */
[----:B------:R-:W-:Y:S01]  /*79f0*/  FFMA R35, R41, R44, R35 ;  /* 0x0000002c29237223 */ /* 0x000fe20000000023 */
[----:B------:R-:W-:Y:S02]  /*7a00*/  F2FP.BF16.F32.PACK_AB R112, R25, R24 ;  /* 0x000000181970723e */ /* 0x000fe400000010ff */
[----:B------:R1:W-:Y:S01]  /*7a10*/  STS.128 [R98+0x20], R108 ;  /* 0x0000206c62007388 */ /* 0x0003e20000000c00 */
[----:B------:R-:W-:Y:S02]  /*7a20*/  F2FP.BF16.F32.PACK_AB R113, R31, R26 ;  /* 0x0000001a1f71723e */ /* 0x000fe400000010ff */
[----:B------:R-:W-:Y:S02]  /*7a30*/  F2FP.BF16.F32.PACK_AB R114, R29, R28 ;  /* 0x0000001c1d72723e */ /* 0x000fe400000010ff */
[----:B------:R-:W-:Y:S05]  /*7a40*/  F2FP.BF16.F32.PACK_AB R115, R35, R30 ;  /* 0x0000001e2373723e */ /* 0x000fea00000010ff */
[----:B------:R1:W-:Y:S01]  /*7a50*/  STS.128 [R106+0x30], R112 ;  /* 0x000030706a007388 */ /* 0x0003e20000000c00 */
[----:B------:R-:W-:Y:S01]  /*7a60*/  @!PT LDS RZ, [RZ] ;  /* 0x00000000fffff984 */ /* 0x000fe20000000800 */
[----:B------:R-:W-:Y:S01]  /*7a70*/  @!PT LDS RZ, [RZ] ;  /* 0x00000000fffff984 */ /* 0x000fe20000000800 */
[----:B------:R-:W-:Y:S01]  /*7a80*/  @!PT LDS RZ, [RZ] ;  /* 0x00000000fffff984 */ /* 0x000fe20000000800 */
[----:B------:R-:W-:Y:S01]  /*7a90*/  @!PT LDS RZ, [RZ] ;  /* 0x00000000fffff984 */ /* 0x000fe20000000800 */
[----:B------:R3:W-:Y:S07]  /*7aa0*/  MEMBAR.ALL.CTA ;  /* 0x0000000000007992 */ /* 0x0007ee0000008000 */
[----:B---3--:R-:W3:Y:S02]  /*7ab0*/  FENCE.VIEW.ASYNC.S ;  /* 0x00000000000073c6 */ /* 0x008ee40000000000 */
[----:B---3--:R-:W-:Y:S06]  /*7ac0*/  BAR.SYNC.DEFER_BLOCKING 0x1, 0x80 ;  /* 0x0042000000007b1d */ /* 0x008fec0000010000 */
[----:B------:R-:W-:Y:S05]  /*7ad0*/  @P0 BRA `(.L_x_123) ;  /* 0x0000000000300947 */ /* 0x000fea0003800000 */
[----:B------:R-:W3:Y:S01]  /*7ae0*/  LDCU.64 UR6, c[0x0][0x348] ;  /* 0x00006900ff0677ac */ /* 0x000ee20008000a00 */
[----:B------:R-:W-:Y:S02]  /*7af0*/  R2UR UR42, R102 ;  /* 0x00000000662a72ca */ /* 0x000fe400000e0000 */
[----:B------:R-:W-:Y:S01]  /*7b00*/  R2UR UR43, R99 ;  /* 0x00000000632b72ca */ /* 0x000fe200000e0000 */
[----:B------:R-:W-:Y:S01]  /*7b10*/  UIADD3 UR4, UPT, UPT, UR49, 0x200, URZ ;  /* 0x0000020031047890 */ /* 0x000fe2000fffe0ff */
[----:B------:R-:W-:Y:S05]  /*7b20*/  R2UR UR44, R101 ;  /* 0x00000000652c72ca */ /* 0x000fea00000e0000 */
[----:B------:R-:W-:Y:S05]  /*7b30*/  IMAD.U32 R80, RZ, RZ, UR4 ;  /* 0x00000004ff507e24 */ /* 0x000fea000f8e00ff */
[----:B------:R-:W-:Y:S01]  /*7b40*/  R2UR UR40, R80 ;  /* 0x00000000502872ca */ /* 0x000fe200000e0000 */
[----:B---3--:R-:W-:Y:S04]  /*7b50*/  UIADD3 UR4, UP0, UPT, UR6, 0x680, URZ ;  /* 0x0000068006047890 */ /* 0x008fe8000ff1e0ff */
[----:B------:R-:W-:Y:S09]  /*7b60*/  UIADD3.X UR5, UPT, UPT, URZ, UR7, URZ, UP0, !UPT ;  /* 0x00000007ff057290 */ /* 0x000ff200087fe4ff */
[----:B------:R3:W-:Y:S01]  /*7b70*/  UTMASTG.4D.IM2COL [UR40], [UR4] ;  /* 0x00000028040073b5 */ /* 0x0007e20008058000 */
[----:B------:R0:W-:Y:S01]  /*7b80*/  UTMACMDFLUSH ;  /* 0x00000000000079b7 */ /* 0x0001e20000000000 */
[----:B---3--:R-:W-:Y:S04]  /*7b90*/  DEPBAR.LE SB0, 0x1 ;  /* 0x000080400000791a */ /* 0x008fe80000000000 */
.L_x_123:
[----:B------:R-:W-:Y:S05]  /*7ba0*/  BSYNC.RECONVERGENT B0 ;  /* 0x0000000000007941 */ /* 0x000fea0003800200 */
.L_x_122:
[----:B------:R-:W-:Y:S01]  /*7bb0*/  BAR.SYNC.DEFER_BLOCKING 0x1, 0x80 ;  /* 0x0042000000007b1d */ /* 0x000fe20000010000 */
[----:B------:R-:W-:Y:S01]  /*7bc0*/  ISETP.NE.AND P1, PT, R104, RZ, PT ;  /* 0x000000ff6800720c */ /* 0x000fe20003f25270 */
[----:B------:R-:W-:Y:S01]  /*7bd0*/  UISETP.NE.AND UP0, UPT, UR53, URZ, UPT ;  /* 0x000000ff3500728c */ /* 0x000fe2000bf05270 */
[----:B------:R-:W-:Y:S11]  /*7be0*/  LEA R3, R47, UR49, 0x3 ;  /* 0x000000312f037c11 */ /* 0x000ff6000f8e18ff */
[----:B------:R-:W-:Y:S01]  /*7bf0*/  @P1 SHF.L.U32 R4, R83, 0x1f, RZ ;  /* 0x0000001f53041819 */ /* 0x000fe200000006ff */
[----:B------:R-:W-:Y:S06]  /*7c00*/  BRA.U !UP0, `(.L_x_124) ;  /* 0x0000000108247547 */ /* 0x000fec000b800000 */
[----:B------:R-:W3:Y:S01]  /*7c10*/  S2R R0, SR_CgaCtaId ;  /* 0x0000000000007919 */ /* 0x000ee20000008800 */
[----:B------:R-:W-:Y:S01]  /*7c20*/  IMAD.U32 R2, RZ, RZ, UR50 ;  /* 0x00000032ff027e24 */ /* 0x000fe2000f8e00ff */
[----:B------:R-:W-:Y:S04]  /*7c30*/  UIADD3 UR4, UPT, UPT, UR50, 0x1, URZ ;  /* 0x0000000132047890 */ /* 0x000fe8000fffe0ff */
[----:B------:R-:W-:Y:S01]  /*7c40*/  @P1 LEA R2, R2, UR49, 0x3 ;  /* 0x0000003102021c11 */ /* 0x000fe2000f8e18ff */
[----:B------:R-:W-:Y:S04]  /*7c50*/  UISETP.NE.AND UP0, UPT, UR4, 0x4, UPT ;  /* 0x000000040400788c */ /* 0x000fe8000bf05270 */
[----:B------:R-:W-:Y:S01]  /*7c60*/  @P1 VIADD R5, R2, 0x120 ;  /* 0x0000012002051836 */ /* 0x000fe20000000000 */
[----:B------:R-:W-:Y:S04]  /*7c70*/  USEL UR50, UR4, URZ, UP0 ;  /* 0x000000ff04327287 */ /* 0x000fe80008000000 */
[----:B---3--:R-:W-:Y:S04]  /*7c80*/  @P1 PRMT R0, R0, 0x654, R5 ;  /* 0x0000065400001816 */ /* 0x008fe80000000005 */
[----:B------:R3:W-:Y:S04]  /*7c90*/  @P1 SYNCS.ARRIVE.TRANS64.RED.A1T0 RZ, [R0+URZ], RZ ;  /* 0x000000ff00ff19a7 */ /* 0x0007e800081004ff */
.L_x_124:
[----:B------:R-:W4:Y:S01]  /*7ca0*/  @P1 SYNCS.PHASECHK.TRANS64.TRYWAIT P0, [R3+URZ+0x100], R4 ;  /* 0x00010004030015a7 */ /* 0x000f2200080011ff */
[----:B------:R-:W-:Y:S01]  /*7cb0*/  BSSY B1, `(.L_x_125) ;  /* 0x0000016000017945 */ /* 0x000fe20003800000 */
[----:B----4-:R-:W-:Y:S03]  /*7cc0*/  @P1 SEL R46, RZ, 0x1, !P0 ;  /* 0x00000001ff2e1807 */ /* 0x010fe60004000000 */
[----:B------:R-:W-:Y:S05]  /*7cd0*/  @!P1 BRA `(.L_x_126) ;  /* 0x00000000004c9947 */ /* 0x000fea0003800000 */
[----:B------:R-:W-:Y:S01]  /*7ce0*/  ISETP.NE.AND P0, PT, R46, RZ, PT ;  /* 0x000000ff2e00720c */ /* 0x000fe20003f05270 */
[----:B------:R-:W-:Y:S01]  /*7cf0*/  BSSY B0, `(.L_x_127) ;  /* 0x000000b000007945 */ /* 0x000fe20003800000 */
[----:B------:R-:W-:Y:S11]  /*7d00*/  ISETP.NE.AND P1, PT, R68, RZ, PT ;  /* 0x000000ff4400720c */ /* 0x000ff60003f25270 */
[----:B------:R-:W-:Y:S02]  /*7d10*/  @!UPT UIADD3 URZ, UPT, UPT, URZ, URZ, URZ ;  /* 0x000000fffffff290 */ /* 0x000fe4000fffe0ff */
[C---:B------:R-:W-:Y:S01]  /*7d20*/  @P1 IMAD R6, R47.reuse, 0x2000, R84 ;  /* 0x000020002f061824 */ /* 0x040fe200078e0254 */
[C---:B------:R-:W-:Y:S01]  /*7d30*/  @P1 LEA R4, R47.reuse, R98, 0xd ;  /* 0x000000622f041211 */ /* 0x040fe200078e68ff */
[C---:B------:R-:W-:Y:S02]  /*7d40*/  @P1 IMAD R5, R47.reuse, 0x2000, R100 ;  /* 0x000020002f051824 */ /* 0x040fe400078e0264 */
[----:B------:R-:W-:Y:S01]  /*7d50*/  @P1 IMAD R2, R47, 0x2000, R106 ;  /* 0x000020002f021824 */ /* 0x000fe200078e026a */
[----:B------:R-:W-:Y:S06]  /*7d60*/  @P0 BRA `(.L_x_128) ;  /* 0x00000000000c0947 */ /* 0x000fec0003800000 */
[----:B---3--:R-:W-:Y:S04]  /*7d70*/  SHF.L.U32 R0, R83, 0x1f, RZ ;  /* 0x0000001f53007819 */ /* 0x008fe800000006ff */
[----:B------:R-:W3:Y:S02]  /*7d80*/  SYNCS.PHASECHK.TRANS64.TRYWAIT P0, [R3+URZ+0x100], R0 ;  /* 0x00010000030075a7 */ /* 0x000ee400080011ff */
[----:B---3--:R-:W-:Y:S05]  /*7d90*/  @!P0 BRA `(.L_x_129) ;  /* 0x0000003400888947 */ /* 0x008fea0003800000 */
.L_x_128:
[----:B------:R-:W-:Y:S05]  /*7da0*/  BSYNC B0 ;  /* 0x0000000000007941 */ /* 0x000fea0003800000 */
.L_x_127:
[----:B------:R-:W-:Y:S02]  /*7db0*/  ISETP.NE.AND P0, PT, R68, RZ, PT ;  /* 0x000000ff4400720c */ /* 0x000fe40003f05270 */
[----:B------:R-:W-:Y:S11]  /*7dc0*/  IADD3 R47, PT, PT, R47, 0x1, RZ ;  /* 0x000000012f2f7810 */ /* 0x000ff60007ffe0ff */
[----:B------:R4:W1:Y:S04]  /*7dd0*/  @P0 LDS.128 R48, [R6] ;  /* 0x0000000006300984 */ /* 0x0008680000000c00 */
[----:B------:R4:W1:Y:S04]  /*7de0*/  @P0 LDS.128 R56, [R5+0x10] ;  /* 0x0000100005380984 */ /* 0x0008680000000c00 */
[----:B------:R4:W1:Y:S04]  /*7df0*/  @P0 LDS.128 R64, [R4+0x20] ;  /* 0x0000200004400984 */ /* 0x0008680000000c00 */
[----:B------:R4:W1:Y:S02]  /*7e00*/  @P0 LDS.128 R72, [R2+0x30] ;  /* 0x0000300002480984 */ /* 0x0008640000000c00 */
.L_x_126:
[----:B------:R-:W-:Y:S05]  /*7e10*/  BSYNC B1 ;  /* 0x0000000000017941 */ /* 0x000fea0003800000 */
.L_x_125:
[----:B---3--:R-:W-:Y:S05]  /*7e20*/  VIADD R3, R39, 0x20 ;  /* 0x0000002027037836 */ /* 0x008fea0000000000 */
[----:B------:R-:W-:Y:S04]  /*7e30*/  SHF.R.U32.HI R3, RZ, 0x15, R3 ;  /* 0x00000015ff037819 */ /* 0x000fe80000011603 */
[----:B------:R-:W-:Y:S11]  /*7e40*/  LOP3.LUT P0, RZ, R3, 0x3, R88, 0x48, !PT ;  /* 0x0000000303ff7812 */ /* 0x000ff60007804858 */
[----:B------:R-:W-:Y:S02]  /*7e50*/  @!UPT UIADD3 URZ, UPT, UPT, URZ, URZ, URZ ;  /* 0x000000fffffff290 */ /* 0x000fe4000fffe0ff */
[----:B------:R-:W-:Y:S05]  /*7e60*/  @!P0 BRA `(.L_x_130) ;  /* 0x0000000000408947 */ /* 0x000fea0003800000 */
[----:B------:R-:W3:Y:S01]  /*7e70*/  LDCU.64 UR8, c[0x4][0x70] ;  /* 0x01000e00ff0877ac */ /* 0x000ee20008000a00 */
[----:B------:R-:W-:Y:S01]  /*7e80*/  MOV R3, 0x0 ;  /* 0x0000000000037802 */ /* 0x000fe20000000f00 */
[----:B------:R-:W-:Y:S02]  /*7e90*/  HFMA2 R12, -RZ, RZ, 0, 5.9604644775390625e-08 ;  /* 0x00000001ff0c7431 */ /* 0x000fe400000001ff */
[----:B------:R-:W-:Y:S02]  /*7ea0*/  IMAD.MOV.U32 R8, RZ, RZ, 0x192 ;  /* 0x00000192ff087424 */ /* 0x000fe400078e00ff */
[----:B------:R-:W-:Y:S01]  /*7eb0*/  IMAD.MOV.U32 R13, RZ, RZ, RZ ;  /* 0x000000ffff0d7224 */ /* 0x000fe200078e00ff */
[----:B------:R-:W5:Y:S01]  /*7ec0*/  LDCU.64 UR6, c[0x4][0x78] ;  /* 0x01000f00ff0677ac */ /* 0x000f620008000a00 */
[----:B----4-:R-:W4:Y:S01]  /*7ed0*/  LDC.64 R2, c[0x4][R3] ;  /* 0x0100000003027b82 */ /* 0x010f220000000a00 */
[----:B------:R-:W2:Y:S01]  /*7ee0*/  LDCU.64 UR4, c[0x4][0x10] ;  /* 0x01000200ff0477ac */ /* 0x000ea20008000a00 */
[----:B---3--:R-:W-:Y:S01]  /*7ef0*/  MOV R5, UR9 ;  /* 0x0000000900057c02 */ /* 0x008fe20008000f00 */
[----:B------:R-:W-:Y:S01]  /*7f00*/  IMAD.U32 R4, RZ, RZ, UR8 ;  /* 0x00000008ff047e24 */ /* 0x000fe2000f8e00ff */
[----:B-----5:R-:W-:Y:S01]  /*7f10*/  MOV R7, UR7 ;  /* 0x0000000700077c02 */ /* 0x020fe20008000f00 */
[----:B------:R-:W-:Y:S01]  /*7f20*/  IMAD.U32 R6, RZ, RZ, UR6 ;  /* 0x00000006ff067e24 */ /* 0x000fe2000f8e00ff */
[----:B--2---:R-:W-:Y:S01]  /*7f30*/  MOV R11, UR5 ;  /* 0x00000005000b7c02 */ /* 0x004fe20008000f00 */
[----:B------:R-:W-:Y:S02]  /*7f40*/  IMAD.U32 R10, RZ, RZ, UR4 ;  /* 0x00000004ff0a7e24 */ /* 0x000fe4000f8e00ff */
[----:B------:R-:W-:Y:S07]  /*7f50*/  LEPC R20, `(.L_x_130) ;  /* 0x000000001014794e */ /* 0x000fee0000000000 */
[----:B-1--4-:R-:W-:Y:S05]  /*7f60*/  CALL.ABS.NOINC R2 ;  /* 0x0000000002007343 */ /* 0x012fea0003c00000 */
.L_x_130:
[C---:B-1----:R-:W-:Y:S01]  /*7f70*/  SHF.L.U32 R40, R48.reuse, 0x10, RZ ;  /* 0x0000001030287819 */ /* 0x042fe200000006ff */
[----:B------:R-:W-:Y:S05]  /*7f80*/  WARPSYNC.ALL ;  /* 0x0000000000007948 */ /* 0x000fea0003800000 */
[----:B------:R-:W-:Y:S01]  /*7f90*/  R2UR UR4, R39 ;  /* 0x00000000270472ca */ /* 0x000fe200000e0000 */
[----:B------:R-:W1:Y:S01]  /*7fa0*/  S2R R107, SR_CgaCtaId ;  /* 0x00000000006b7919 */ /* 0x000e620000008800 */
[----:B------:R-:W-:Y:S01]  /*7fb0*/  LOP3.LUT R43, R48, 0xffff0000, RZ, 0xc0, !PT ;  /* 0xffff0000302b7812 */ /* 0x000fe200078ec0ff */
[----:B------:R-:W-:Y:S01]  /*7fc0*/  BSSY.RECONVERGENT B0, `(.L_x_131) ;  /* 0x000008f000007945 */ /* 0x000fe20003800200 */
[----:B------:R-:W-:Y:S02]  /*7fd0*/  LOP3.LUT R42, R49, 0xffff0000, RZ, 0xc0, !PT ;  /* 0xffff0000312a7812 */ /* 0x000fe400078ec0ff */
[----:B------:R-:W-:Y:S02]  /*7fe0*/  LOP3.LUT R44, R50, 0xffff0000, RZ, 0xc0, !PT ;  /* 0xffff0000322c7812 */ /* 0x000fe400078ec0ff */
[----:B------:R-:W-:Y:S02]  /*7ff0*/  SHF.L.U32 R45, R59, 0x10, RZ ;  /* 0x000000103b2d7819 */ /* 0x000fe400000006ff */
[----:B------:R-:W-:Y:S02]  /*8000*/  ISETP.NE.AND P6, PT, R104, RZ, PT ;  /* 0x000000ff6800720c */ /* 0x000fe40003fc5270 */
[----:B------:R-:W-:Y:S01]  /*8010*/  ISETP.NE.AND P0, PT, R86, RZ, PT ;  /* 0x000000ff5600720c */ /* 0x000fe20003f05270 */
[----:B----4-:R-:W3:Y:S01]  /*8020*/  LDTM.x32 R4, tmem[UR4+0x20] ;  /* 0x00002004000479ee */ /* 0x010ee200082c0000 */
[----:B------:R-:W-:Y:S02]  /*8030*/  MOV R69, UR50 ;  /* 0x0000003200457c02 */ /* 0x000fe40008000f00 */
[----:B------:R-:W-:Y:S07]  /*8040*/  LEA R70, R47, UR49, 0x3 ;  /* 0x000000312f467c11 */ /* 0x000fee000f8e18ff */
[----:B------:R-:W-:Y:S04]  /*8050*/  @P6 LEA R69, R69, UR49, 0x3 ;  /* 0x0000003145456c11 */ /* 0x000fe8000f8e18ff */
[----:B------:R-:W-:Y:S02]  /*8060*/  @P6 IADD3 R112, PT, PT, R69, 0x120, RZ ;  /* 0x0000012045706810 */ /* 0x000fe40007ffe0ff */
[----:B------:R-:W-:Y:S02]  /*8070*/  @P6 SHF.L.U32 R69, R83, 0x1f, RZ ;  /* 0x0000001f53456819 */ /* 0x000fe400000006ff */
[----:B-1----:R-:W-:Y:S01]  /*8080*/  @P6 PRMT R112, R107, 0x654, R112 ;  /* 0x000006546b706816 */ /* 0x002fe20000000070 */
[C---:B---3--:R-:W-:Y:S01]  /*8090*/  FMUL R0, R38.reuse, R4 ;  /* 0x0000000426007220 */ /* 0x048fe20000400000 */
[C---:B------:R-:W-:Y:S01]  /*80a0*/  FMUL R2, R38.reuse, R5 ;  /* 0x0000000526027220 */ /* 0x040fe20000400000 */
[C---:B------:R-:W-:Y:S01]  /*80b0*/  FMUL R3, R38.reuse, R6 ;  /* 0x0000000626037220 */ /* 0x040fe20000400000 */
[C---:B------:R-:W-:Y:S01]  /*80c0*/  FMUL R7, R38.reuse, R7 ;  /* 0x0000000726077220 */ /* 0x040fe20000400000 */
[----:B------:R-:W-:Y:S01]  /*80d0*/  FFMA R0, R41, R40, R0 ;  /* 0x0000002829007223 */ /* 0x000fe20000000000 */
[----:B------:R-:W-:Y:S01]  /*80e0*/  SHF.L.U32 R40, R49, 0x10, RZ ;  /* 0x0000001031287819 */ /* 0x000fe200000006ff */
[----:B------:R-:W-:Y:S01]  /*80f0*/  FFMA R2, R41, R43, R2 ;  /* 0x0000002b29027223 */ /* 0x000fe20000000002 */
[----:B------:R-:W-:Y:S01]  /*8100*/  SHF.L.U32 R43, R51, 0x10, RZ ;  /* 0x00000010332b7819 */ /* 0x000fe200000006ff */
[C---:B------:R-:W-:Y:S01]  /*8110*/  FMUL R4, R38.reuse, R8 ;  /* 0x0000000826047220 */ /* 0x040fe20000400000 */
[----:B------:R-:W-:Y:S01]  /*8120*/  FMUL R5, R38, R9 ;  /* 0x0000000926057220 */ /* 0x000fe20000400000 */
[C---:B------:R-:W-:Y:S01]  /*8130*/  FFMA R3, R41.reuse, R40, R3 ;  /* 0x0000002829037223 */ /* 0x040fe20000000003 */
[----:B------:R-:W-:Y:S01]  /*8140*/  SHF.L.U32 R40, R50, 0x10, RZ ;  /* 0x0000001032287819 */ /* 0x000fe200000006ff */
[----:B------:R-:W-:Y:S01]  /*8150*/  FFMA R7, R41, R42, R7 ;  /* 0x0000002a29077223 */ /* 0x000fe20000000007 */
[----:B------:R-:W-:Y:S01]  /*8160*/  LOP3.LUT R42, R51, 0xffff0000, RZ, 0xc0, !PT ;  /* 0xffff0000332a7812 */ /* 0x000fe200078ec0ff */
[----:B------:R-:W-:Y:S01]  /*8170*/  FMUL R6, R38, R10 ;  /* 0x0000000a26067220 */ /* 0x000fe20000400000 */
[----:B------:R-:W-:Y:S01]  /*8180*/  F2FP.BF16.F32.PACK_AB R52, R2, R0 ;  /* 0x000000000234723e */ /* 0x000fe200000010ff */
        /* <DEDUP_REMOVED lines=18> */
[C---:B------:R-:W-:Y:S01]  /*82b0*/  LOP3.LUT R42, R58.reuse, 0xffff0000, RZ, 0xc0, !PT ;  /* 0xffff00003a2a7812 */ /* 0x040fe200078ec0ff */
[----:B------:R-:W-:Y:S01]  /*82c0*/  FFMA R10, R41, R43, R10 ;  /* 0x0000002b290a7223 */ /* 0x000fe2000000000a */
[----:B------:R-:W-:Y:S01]  /*82d0*/  SHF.L.U32 R43, R58, 0x10, RZ ;  /* 0x000000103a2b7819 */ /* 0x000fe200000006ff */
[C---:B------:R-:W-:Y:S01]  /*82e0*/  FMUL R15, R38.reuse, R15 ;  /* 0x0000000f260f7220 */ /* 0x040fe20000400000 */
[----:B------:R-:W-:Y:S01]  /*82f0*/  F2FP.BF16.F32.PACK_AB R60, R9, R8 ;  /* 0x00000008093c723e */ /* 0x000fe200000010ff */
[C---:B------:R-:W-:Y:S01]  /*8300*/  FMUL R12, R38.reuse, R16 ;  /* 0x00000010260c7220 */ /* 0x040fe20000400000 */
[----:B------:R-:W-:Y:S01]  /*8310*/  FMUL R13, R38, R17 ;  /* 0x00000011260d7220 */ /* 0x000fe20000400000 */
[----:B------:R-:W-:Y:S01]  /*8320*/  FFMA R15, R41, R40, R15 ;  /* 0x00000028290f7223 */ /* 0x000fe2000000000f */
[----:B------:R-:W-:Y:S01]  /*8330*/  LOP3.LUT R40, R59, 0xffff0000, RZ, 0xc0, !PT ;  /* 0xffff00003b287812 */ /* 0x000fe200078ec0ff */
[----:B------:R-:W-:Y:S01]  /*8340*/  FFMA R12, R41, R43, R12 ;  /* 0x0000002b290c7223 */ /* 0x000fe2000000000c */
[----:B------:R-:W-:Y:S01]  /*8350*/  SHF.L.U32 R43, R64, 0x10, RZ ;  /* 0x00000010402b7819 */ /* 0x000fe200000006ff */
[----:B------:R-:W-:Y:S01]  /*8360*/  FMUL R14, R38, R18 ;  /* 0x00000012260e7220 */ /* 0x000fe20000400000 */
[----:B------:R-:W-:Y:S01]  /*8370*/  F2FP.BF16.F32.PACK_AB R61, R15, R10 ;  /* 0x0000000a0f3d723e */ /* 0x000fe200000010ff */
[----:B------:R1:W-:Y:S01]  /*8380*/  STS.128 [R84+0x2000], R52 ;  /* 0x0020003454007388 */ /* 0x0003e20000000c00 */
[----:B------:R-:W-:Y:S01]  /*8390*/  FFMA R13, R41, R42, R13 ;  /* 0x0000002a290d7223 */ /* 0x000fe2000000000d */
[----:B------:R-:W-:Y:S01]  /*83a0*/  LOP3.LUT R42, R64, 0xffff0000, RZ, 0xc0, !PT ;  /* 0xffff0000402a7812 */ /* 0x000fe200078ec0ff */
[C---:B------:R-:W-:Y:S01]  /*83b0*/  FMUL R19, R38.reuse, R19 ;  /* 0x0000001326137220 */ /* 0x040fe20000400000 */
[C---:B------:R-:W-:Y:S01]  /*83c0*/  FMUL R16, R38.reuse, R20 ;  /* 0x0000001426107220 */ /* 0x040fe20000400000 */
[C---:B------:R-:W-:Y:S01]  /*83d0*/  FMUL R17, R38.reuse, R21 ;  /* 0x0000001526117220 */ /* 0x040fe20000400000 */
[----:B------:R-:W-:Y:S01]  /*83e0*/  F2FP.BF16.F32.PACK_AB R62, R13, R12 ;  /* 0x0000000c0d3e723e */ /* 0x000fe200000010ff */
[----:B------:R-:W-:Y:S01]  /*83f0*/  FFMA R14, R41, R45, R14 ;  /* 0x0000002d290e7223 */ /* 0x000fe2000000000e */
[----:B------:R-:W-:Y:S01]  /*8400*/  SHF.L.U32 R45, R65, 0x10, RZ ;  /* 0x00000010412d7819 */ /* 0x000fe200000006ff */
[----:B------:R-:W-:Y:S01]  /*8410*/  FFMA R19, R41, R40, R19 ;  /* 0x0000002829137223 */ /* 0x000fe20000000013 */
[----:B------:R-:W-:Y:S01]  /*8420*/  LOP3.LUT R40, R65, 0xffff0000, RZ, 0xc0, !PT ;  /* 0xffff000041287812 */ /* 0x000fe200078ec0ff */
[----:B------:R-:W-:Y:S01]  /*8430*/  FFMA R16, R41, R43, R16 ;  /* 0x0000002b29107223 */ /* 0x000fe20000000010 */
[----:B------:R-:W-:Y:S01]  /*8440*/  SHF.L.U32 R43, R67, 0x10, RZ ;  /* 0x00000010432b7819 */ /* 0x000fe200000006ff */
[C---:B------:R-:W-:Y:S01]  /*8450*/  FMUL R18, R38.reuse, R22 ;  /* 0x0000001626127220 */ /* 0x040fe20000400000 */
[----:B------:R-:W-:Y:S01]  /*8460*/  F2FP.BF16.F32.PACK_AB R63, R19, R14 ;  /* 0x0000000e133f723e */ /* 0x000fe200000010ff */
[C---:B------:R-:W-:Y:S01]  /*8470*/  FFMA R17, R41.reuse, R42, R17 ;  /* 0x0000002a29117223 */ /* 0x040fe20000000011 */
[----:B------:R-:W-:Y:S01]  /*8480*/  FMUL R23, R38, R23 ;  /* 0x0000001726177220 */ /* 0x000fe20000400000 */
[----:B------:R-:W-:Y:S01]  /*8490*/  SHF.L.U32 R42, R66, 0x10, RZ ;  /* 0x00000010422a7819 */ /* 0x000fe200000006ff */
[----:B------:R-:W-:Y:S01]  /*84a0*/  FMUL R20, R38, R24 ;  /* 0x0000001826147220 */ /* 0x000fe20000400000 */
[----:B------:R3:W-:Y:S01]  /*84b0*/  STS.128 [R100+0x2010], R60 ;  /* 0x0020103c64007388 */ /* 0x0007e20000000c00 */
[----:B------:R-:W-:Y:S01]  /*84c0*/  FFMA R18, R41, R45, R18 ;  /* 0x0000002d29127223 */ /* 0x000fe20000000012 */
[----:B------:R-:W-:Y:S01]  /*84d0*/  SHF.L.U32 R45, R75, 0x10, RZ ;  /* 0x000000104b2d7819 */ /* 0x000fe200000006ff */
[C---:B------:R-:W-:Y:S01]  /*84e0*/  FFMA R23, R41.reuse, R40, R23 ;  /* 0x0000002829177223 */ /* 0x040fe20000000017 */
[----:B------:R-:W-:Y:S01]  /*84f0*/  LOP3.LUT R40, R66, 0xffff0000, RZ, 0xc0, !PT ;  /* 0xffff000042287812 */ /* 0x000fe200078ec0ff */
[----:B------:R-:W-:Y:S01]  /*8500*/  FFMA R20, R41, R42, R20 ;  /* 0x0000002a29147223 */ /* 0x000fe20000000014 */
[----:B------:R-:W-:Y:S01]  /*8510*/  LOP3.LUT R42, R67, 0xffff0000, RZ, 0xc0, !PT ;  /* 0xffff0000432a7812 */ /* 0x000fe200078ec0ff */
[C---:B------:R-:W-:Y:S01]  /*8520*/  FMUL R21, R38.reuse, R25 ;  /* 0x0000001926157220 */ /* 0x040fe20000400000 */
[C---:B------:R-:W-:Y:S01]  /*8530*/  FMUL R22, R38.reuse, R26 ;  /* 0x0000001a26167220 */ /* 0x040fe20000400000 */
[C---:B------:R-:W-:Y:S01]  /*8540*/  FMUL R27, R38.reuse, R27 ;  /* 0x0000001b261b7220 */ /* 0x040fe20000400000 */
[----:B------:R-:W-:Y:S01]  /*8550*/  FMUL R24, R38, R28 ;  /* 0x0000001c26187220 */ /* 0x000fe20000400000 */
[C---:B------:R-:W-:Y:S01]  /*8560*/  FFMA R21, R41.reuse, R40, R21 ;  /* 0x0000002829157223 */ /* 0x040fe20000000015 */
[C---:B------:R-:W-:Y:S01]  /*8570*/  FFMA R22, R41.reuse, R43, R22 ;  /* 0x0000002b29167223 */ /* 0x040fe20000000016 */
[----:B------:R-:W-:Y:S01]  /*8580*/  FFMA R27, R41, R42, R27 ;  /* 0x0000002a291b7223 */ /* 0x000fe2000000001b */
[----:B------:R-:W-:Y:S01]  /*8590*/  SHF.L.U32 R40, R72, 0x10, RZ ;  /* 0x0000001048287819 */ /* 0x000fe200000006ff */
[----:B------:R-:W-:Y:S01]  /*85a0*/  FMUL R25, R38, R29 ;  /* 0x0000001d26197220 */ /* 0x000fe20000400000 */
[----:B------:R-:W-:Y:S01]  /*85b0*/  LOP3.LUT R42, R72, 0xffff0000, RZ, 0xc0, !PT ;  /* 0xffff0000482a7812 */ /* 0x000fe200078ec0ff */
[C---:B------:R-:W-:Y:S01]  /*85c0*/  FMUL R26, R38.reuse, R30 ;  /* 0x0000001e261a7220 */ /* 0x040fe20000400000 */
[----:B------:R-:W-:Y:S01]  /*85d0*/  SHF.L.U32 R43, R73, 0x10, RZ ;  /* 0x00000010492b7819 */ /* 0x000fe200000006ff */
[----:B------:R-:W-:Y:S01]  /*85e0*/  FFMA R24, R41, R40, R24 ;  /* 0x0000002829187223 */ /* 0x000fe20000000018 */
[----:B------:R-:W-:Y:S01]  /*85f0*/  LOP3.LUT R40, R73, 0xffff0000, RZ, 0xc0, !PT ;  /* 0xffff000049287812 */ /* 0x000fe200078ec0ff */
[C---:B------:R-:W-:Y:S01]  /*8600*/  FFMA R25, R41.reuse, R42, R25 ;  /* 0x0000002a29197223 */ /* 0x040fe20000000019 */
[----:B------:R-:W-:Y:S01]  /*8610*/  FMUL R31, R38, R31 ;  /* 0x0000001f261f7220 */ /* 0x000fe20000400000 */
[C---:B------:R-:W-:Y:S01]  /*8620*/  FFMA R26, R41.reuse, R43, R26 ;  /* 0x0000002b291a7223 */ /* 0x040fe2000000001a */
[----:B------:R-:W-:Y:S01]  /*8630*/  SHF.L.U32 R43, R74, 0x10, RZ ;  /* 0x000000104a2b7819 */ /* 0x000fe200000006ff */
[----:B------:R-:W-:Y:S01]  /*8640*/  FMUL R28, R38, R32 ;  /* 0x00000020261c7220 */ /* 0x000fe20000400000 */
[----:B------:R-:W-:Y:S01]  /*8650*/  LOP3.LUT R42, R74, 0xffff0000, RZ, 0xc0, !PT ;  /* 0xffff00004a2a7812 */ /* 0x000fe200078ec0ff */
[C---:B------:R-:W-:Y:S01]  /*8660*/  FMUL R29, R38.reuse, R33 ;  /* 0x00000021261d7220 */ /* 0x040fe20000400000 */
[C---:B------:R-:W-:Y:S01]  /*8670*/  FMUL R30, R38.reuse, R34 ;  /* 0x00000022261e7220 */ /* 0x040fe20000400000 */
[----:B------:R-:W-:Y:S01]  /*8680*/  FFMA R31, R41, R40, R31 ;  /* 0x00000028291f7223 */ /* 0x000fe2000000001f */
[----:B------:R-:W-:Y:S01]  /*8690*/  FMUL R35, R38, R35 ;  /* 0x0000002326237220 */ /* 0x000fe20000400000 */
[----:B-1----:R-:W-:Y:S01]  /*86a0*/  F2FP.BF16.F32.PACK_AB R52, R17, R16 ;  /* 0x000000101134723e */ /* 0x002fe200000010ff */
[----:B------:R-:W-:Y:S01]  /*86b0*/  FFMA R28, R41, R43, R28 ;  /* 0x0000002b291c7223 */ /* 0x000fe2000000001c */
[----:B------:R-:W-:Y:S01]  /*86c0*/  F2FP.BF16.F32.PACK_AB R53, R23, R18 ;  /* 0x000000121735723e */ /* 0x000fe200000010ff */
[----:B------:R-:W-:Y:S01]  /*86d0*/  FFMA R29, R41, R42, R29 ;  /* 0x0000002a291d7223 */ /* 0x000fe2000000001d */
[----:B------:R-:W-:Y:S01]  /*86e0*/  F2FP.BF16.F32.PACK_AB R54, R21, R20 ;  /* 0x000000141536723e */ /* 0x000fe200000010ff */
[----:B------:R-:W-:Y:S01]  /*86f0*/  FFMA R30, R41, R45, R30 ;  /* 0x0000002d291e7223 */ /* 0x000fe2000000001e */
[----:B------:R-:W-:Y:S01]  /*8700*/  F2FP.BF16.F32.PACK_AB R55, R27, R22 ;  /* 0x000000161b37723e */ /* 0x000fe200000010ff */
[----:B------:R-:W-:Y:S01]  /*8710*/  FFMA R35, R41, R44, R35 ;  /* 0x0000002c29237223 */ /* 0x000fe20000000023 */
[----:B------:R-:W-:Y:S02]  /*8720*/  F2FP.BF16.F32.PACK_AB R108, R25, R24 ;  /* 0x00000018196c723e */ /* 0x000fe400000010ff */
[----:B------:R-:W-:Y:S01]  /*8730*/  F2FP.BF16.F32.PACK_AB R109, R31, R26 ;  /* 0x0000001a1f6d723e */ /* 0x000fe200000010ff */
[----:B------:R3:W-:Y:S01]  /*8740*/  STS.128 [R98+0x2020], R52 ;  /* 0x0020203462007388 */ /* 0x0007e20000000c00 */
        /* <DEDUP_REMOVED lines=8> */
[----:B-1----:R-:W1:Y:S02]  /*87d0*/  FENCE.VIEW.ASYNC.S ;  /* 0x00000000000073c6 */ /* 0x002e640000000000 */
[----:B-1----:R-:W-:Y:S06]  /*87e0*/  BAR.SYNC.DEFER_BLOCKING 0x1, 0x80 ;  /* 0x0042000000007b1d */ /* 0x002fec0000010000 */
[----:B------:R-:W-:Y:S05]  /*87f0*/  @P0 BRA `(.L_x_132) ;  /* 0x00000000002c0947 */ /* 0x000fea0003800000 */
[----:B------:R-:W1:Y:S01]  /*8800*/  LDCU.64 UR6, c[0x0][0x348] ;  /* 0x00006900ff0677ac */ /* 0x000e620008000a00 */
[----:B------:R-:W-:Y:S02]  /*8810*/  R2UR UR10, R102 ;  /* 0x00000000660a72ca */ /* 0x000fe400000e0000 */
[----:B------:R-:W-:Y:S01]  /*8820*/  R2UR UR11, R99 ;  /* 0x00000000630b72ca */ /* 0x000fe200000e0000 */
[----:B------:R-:W-:Y:S01]  /*8830*/  UIADD3 UR9, UPT, UPT, UR41, 0x20, URZ ;  /* 0x0000002029097890 */ /* 0x000fe2000fffe0ff */
[----:B------:R-:W-:Y:S01]  /*8840*/  R2UR UR12, R101 ;  /* 0x00000000650c72ca */ /* 0x000fe200000e0000 */
[----:B------:R-:W-:Y:S02]  /*8850*/  UIADD3 UR8, UPT, UPT, UR49, 0x2200, URZ ;  /* 0x0000220031087890 */ /* 0x000fe4000fffe0ff */
[----:B-1----:R-:W-:Y:S04]  /*8860*/  UIADD3 UR4, UP0, UPT, UR6, 0x680, URZ ;  /* 0x0000068006047890 */ /* 0x002fe8000ff1e0ff */
[----:B------:R-:W-:Y:S09]  /*8870*/  UIADD3.X UR5, UPT, UPT, URZ, UR7, URZ, UP0, !UPT ;  /* 0x00000007ff057290 */ /* 0x000ff200087fe4ff */
[----:B------:R1:W-:Y:S01]  /*8880*/  UTMASTG.4D.IM2COL [UR8], [UR4] ;  /* 0x00000008040073b5 */ /* 0x0003e20008058000 */
[----:B------:R0:W-:Y:S01]  /*8890*/  UTMACMDFLUSH ;  /* 0x00000000000079b7 */ /* 0x0001e20000000000 */
[----:B-1----:R-:W-:Y:S04]  /*88a0*/  DEPBAR.LE SB0, 0x1 ;  /* 0x000080400000791a */ /* 0x002fe80000000000 */
.L_x_132:
[----:B------:R-:W-:Y:S05]  /*88b0*/  BSYNC.RECONVERGENT B0 ;  /* 0x0000000000007941 */ /* 0x000fea0003800200 */
.L_x_131:
[----:B------:R-:W-:Y:S01]  /*88c0*/  BAR.SYNC.DEFER_BLOCKING 0x1, 0x80 ;  /* 0x0042000000007b1d */ /* 0x000fe20000010000 */
[----:B------:R-:W-:Y:S04]  /*88d0*/  UIADD3 UR4, UPT, UPT, UR50, 0x1, URZ ;  /* 0x0000000132047890 */ /* 0x000fe8000fffe0ff */
[----:B------:R-:W-:Y:S04]  /*88e0*/  UISETP.NE.AND UP0, UPT, UR4, 0x4, UPT ;  /* 0x000000040400788c */ /* 0x000fe8000bf05270 */
[----:B------:R-:W-:Y:S01]  /*88f0*/  USEL UR40, UR4, URZ, UP0 ;  /* 0x000000ff04287287 */ /* 0x000fe20008000000 */
[----:B------:R1:W-:Y:S01]  /*8900*/  @P6 SYNCS.ARRIVE.TRANS64.RED.A1T0 RZ, [R112+URZ], RZ ;  /* 0x000000ff70ff69a7 */ /* 0x0003e200081004ff */
[----:B------:R-:W-:Y:S01]  /*8910*/  BSSY B1, `(.L_x_133) ;  /* 0x0000017000017945 */ /* 0x000fe20003800000 */
[----:B------:R-:W4:Y:S02]  /*8920*/  @P6 SYNCS.PHASECHK.TRANS64.TRYWAIT P0, [R70+URZ+0x100], R69 ;  /* 0x00010045460065a7 */ /* 0x000f2400080011ff */
[----:B----4-:R-:W-:Y:S01]  /*8930*/  @P6 SEL R46, RZ, 0x1, !P0 ;  /* 0x00000001ff2e6807 */ /* 0x010fe20004000000 */
[----:B-1----:R-:W-:Y:S06]  /*8940*/  @!P6 BRA `(.L_x_134) ;  /* 0x00000000004ce947 */ /* 0x002fec0003800000 */
        /* <DEDUP_REMOVED lines=9> */
[----:B------:R-:W-:Y:S04]  /*89e0*/  SHF.L.U32 R5, R83, 0x1f, RZ ;  /* 0x0000001f53057819 */ /* 0x000fe800000006ff */
[----:B------:R-:W1:Y:S02]  /*89f0*/  SYNCS.PHASECHK.TRANS64.TRYWAIT P0, [R70+URZ+0x100], R5 ;  /* 0x00010005460075a7 */ /* 0x000e6400080011ff */
[----:B-1----:R-:W-:Y:S05]  /*8a00*/  @!P0 BRA `(.L_x_137) ;  /* 0x0000002800808947 */ /* 0x002fea0003800000 */
.L_x_136:
[----:B------:R-:W-:Y:S05]  /*8a10*/  BSYNC B0 ;  /* 0x0000000000007941 */ /* 0x000fea0003800000 */
.L_x_135:
[----:B------:R-:W-:Y:S02]  /*8a20*/  ISETP.NE.AND P0, PT, R68, RZ, PT ;  /* 0x000000ff4400720c */ /* 0x000fe40003f05270 */
[----:B------:R-:W-:Y:S11]  /*8a30*/  IADD3 R47, PT, PT, R47, 0x1, RZ ;  /* 0x000000012f2f7810 */ /* 0x000ff60007ffe0ff */
[----:B------:R4:W1:Y:S04]  /*8a40*/  @P0 LDS.128 R48, [R4] ;  /* 0x0000000004300984 */ /* 0x0008680000000c00 */
[----:B------:R4:W1:Y:S04]  /*8a50*/  @P0 LDS.128 R56, [R3+0x10] ;  /* 0x0000100003380984 */ /* 0x0008680000000c00 */
[----:B------:R4:W1:Y:S04]  /*8a60*/  @P0 LDS.128 R64, [R2+0x20] ;  /* 0x0000200002400984 */ /* 0x0008680000000c00 */
[----:B------:R4:W1:Y:S02]  /*8a70*/  @P0 LDS.128 R72, [R0+0x30] ;  /* 0x0000300000480984 */ /* 0x0008640000000c00 */
.L_x_134:
[----:B------:R-:W-:Y:S05]  /*8a80*/  BSYNC B1 ;  /* 0x0000000000017941 */ /* 0x000fea0003800000 */
.L_x_133:
[----:B----4-:R-:W-:Y:S05]  /*8a90*/  VIADD R3, R39, 0x40 ;  /* 0x0000004027037836 */ /* 0x010fea0000000000 */
[----:B------:R-:W-:Y:S04]  /*8aa0*/  SHF.R.U32.HI R3, RZ, 0x15, R3 ;  /* 0x00000015ff037819 */ /* 0x000fe80000011603 */
[----:B------:R-:W-:Y:S11]  /*8ab0*/  LOP3.LUT P0, RZ, R3, 0x3, R88, 0x48, !PT ;  /* 0x0000000303ff7812 */ /* 0x000ff60007804858 */
[----:B------:R-:W-:Y:S02]  /*8ac0*/  @!UPT UIADD3 URZ, UPT, UPT, URZ, URZ, URZ ;  /* 0x000000fffffff290 */ /* 0x000fe4000fffe0ff */
[----:B------:R-:W-:Y:S05]  /*8ad0*/  @!P0 BRA `(.L_x_138) ;  /* 0x0000000000408947 */ /* 0x000fea0003800000 */
[----:B------:R-:W1:Y:S01]  /*8ae0*/  LDCU.64 UR8, c[0x4][0x70] ;  /* 0x01000e00ff0877ac */ /* 0x000e620008000a00 */
[----:B------:R-:W-:Y:S01]  /*8af0*/  MOV R3, 0x0 ;  /* 0x0000000000037802 */ /* 0x000fe20000000f00 */
[----:B------:R-:W-:Y:S02]  /*8b00*/  HFMA2 R12, -RZ, RZ, 0, 5.9604644775390625e-08 ;  /* 0x00000001ff0c7431 */ /* 0x000fe400000001ff */
[----:B------:R-:W-:Y:S02]  /*8b10*/  IMAD.MOV.U32 R8, RZ, RZ, 0x192 ;  /* 0x00000192ff087424 */ /* 0x000fe400078e00ff */
[----:B------:R-:W-:Y:S01]  /*8b20*/  IMAD.MOV.U32 R13, RZ, RZ, RZ ;  /* 0x000000ffff0d7224 */ /* 0x000fe200078e00ff */
[----:B------:R-:W4:Y:S01]  /*8b30*/  LDCU.64 UR6, c[0x4][0x78] ;  /* 0x01000f00ff0677ac */ /* 0x000f220008000a00 */
[----:B------:R-:W2:Y:S01]  /*8b40*/  LDC.64 R2, c[0x4][R3] ;  /* 0x0100000003027b82 */ /* 0x000ea20000000a00 */
[----:B------:R-:W5:Y:S01]  /*8b50*/  LDCU.64 UR4, c[0x4][0x10] ;  /* 0x01000200ff0477ac */ /* 0x000f620008000a00 */
[----:B-1----:R-:W-:Y:S01]  /*8b60*/  MOV R5, UR9 ;  /* 0x0000000900057c02 */ /* 0x002fe20008000f00 */
[----:B------:R-:W-:Y:S01]  /*8b70*/  IMAD.U32 R4, RZ, RZ, UR8 ;  /* 0x00000008ff047e24 */ /* 0x000fe2000f8e00ff */
[----:B----4-:R-:W-:Y:S01]  /*8b80*/  MOV R7, UR7 ;  /* 0x0000000700077c02 */ /* 0x010fe20008000f00 */
[----:B------:R-:W-:Y:S01]  /*8b90*/  IMAD.U32 R6, RZ, RZ, UR6 ;  /* 0x00000006ff067e24 */ /* 0x000fe2000f8e00ff */
[----:B-----5:R-:W-:Y:S01]  /*8ba0*/  MOV R11, UR5 ;  /* 0x00000005000b7c02 */ /* 0x020fe20008000f00 */
[----:B------:R-:W-:Y:S02]  /*8bb0*/  IMAD.U32 R10, RZ, RZ, UR4 ;  /* 0x00000004ff0a7e24 */ /* 0x000fe4000f8e00ff */
[----:B------:R-:W-:Y:S07]  /*8bc0*/  LEPC R20, `(.L_x_138) ;  /* 0x000000001014794e */ /* 0x000fee0000000000 */
[----:B--23--:R-:W-:Y:S05]  /*8bd0*/  CALL.ABS.NOINC R2 ;  /* 0x0000000002007343 */ /* 0x00cfea0003c00000 */
.L_x_138:
[C---:B-1----:R-:W-:Y:S01]  /*8be0*/  SHF.L.U32 R40, R48.reuse, 0x10, RZ ;  /* 0x0000001030287819 */ /* 0x042fe200000006ff */
[----:B------:R-:W-:Y:S05]  /*8bf0*/  WARPSYNC.ALL ;  /* 0x0000000000007948 */ /* 0x000fea0003800000 */
[----:B------:R-:W-:Y:S01]  /*8c00*/  R2UR UR4, R39 ;  /* 0x00000000270472ca */ /* 0x000fe200000e0000 */
[----:B------:R-:W-:Y:S01]  /*8c10*/  BSSY.RECONVERGENT B0, `(.L_x_139) ;  /* 0x0000090000007945 */ /* 0x000fe20003800200 */
[----:B------:R-:W-:Y:S02]  /*8c20*/  LOP3.LUT R43, R48, 0xffff0000, RZ, 0xc0, !PT ;  /* 0xffff0000302b7812 */ /* 0x000fe400078ec0ff */
[----:B------:R-:W-:Y:S02]  /*8c30*/  SHF.L.U32 R42, R49, 0x10, RZ ;  /* 0x00000010312a7819 */ /* 0x000fe400000006ff */
[C---:B------:R-:W-:Y:S02]  /*8c40*/  SHF.L.U32 R45, R51.reuse, 0x10, RZ ;  /* 0x00000010332d7819 */ /* 0x040fe400000006ff */
[----:B------:R-:W-:Y:S02]  /*8c50*/  LOP3.LUT R44, R51, 0xffff0000, RZ, 0xc0, !PT ;  /* 0xffff0000332c7812 */ /* 0x000fe400078ec0ff */
[----:B------:R-:W-:Y:S02]  /*8c60*/  ISETP.NE.AND P6, PT, R104, RZ, PT ;  /* 0x000000ff6800720c */ /* 0x000fe40003fc5270 */
[----:B------:R-:W-:Y:S01]  /*8c70*/  ISETP.NE.AND P0, PT, R86, RZ, PT ;  /* 0x000000ff5600720c */ /* 0x000fe20003f05270 */
[----:B------:R-:W1:Y:S01]  /*8c80*/  LDTM.x32 R4, tmem[UR4+0x40] ;  /* 0x00004004000479ee */ /* 0x000e6200082c0000 */
[----:B------:R-:W-:Y:S09]  /*8c90*/  MOV R69, UR40 ;  /* 0x0000002800457c02 */ /* 0x000ff20008000f00 */
[----:B------:R-:W-:Y:S02]  /*8ca0*/  @P6 LEA R69, R69, UR49, 0x3 ;  /* 0x0000003145456c11 */ /* 0x000fe4000f8e18ff */
[----:B------:R-:W-:Y:S02]  /*8cb0*/  @P6 SHF.L.U32 R112, R83, 0x1f, RZ ;  /* 0x0000001f53706819 */ /* 0x000fe400000006ff */
[----:B------:R-:W-:Y:S02]  /*8cc0*/  @P6 IADD3 R70, PT, PT, R69, 0x120, RZ ;  /* 0x0000012045466810 */ /* 0x000fe40007ffe0ff */
[----:B------:R-:W-:Y:S02]  /*8cd0*/  LEA R69, R47, UR49, 0x3 ;  /* 0x000000312f457c11 */ /* 0x000fe4000f8e18ff */
[----:B------:R-:W-:Y:S01]  /*8ce0*/  @P6 PRMT R70, R107, 0x654, R70 ;  /* 0x000006546b466816 */ /* 0x000fe20000000046 */
[C---:B-1----:R-:W-:Y:S01]  /*8cf0*/  FMUL R0, R38.reuse, R4 ;  /* 0x0000000426007220 */ /* 0x042fe20000400000 */
[C---:B------:R-:W-:Y:S01]  /*8d00*/  FMUL R2, R38.reuse, R5 ;  /* 0x0000000526027220 */ /* 0x040fe20000400000 */
[C---:B------:R-:W-:Y:S01]  /*8d10*/  FMUL R3, R38.reuse, R6 ;  /* 0x0000000626037220 */ /* 0x040fe20000400000 */
[----:B------:R-:W-:Y:S01]  /*8d20*/  FMUL R7, R38, R7 ;  /* 0x0000000726077220 */ /* 0x000fe20000400000 */
[----:B------:R-:W-:Y:S01]  /*8d30*/  FFMA R0, R41, R40, R0 ;  /* 0x0000002829007223 */ /* 0x000fe20000000000 */
[----:B------:R-:W-:Y:S01]  /*8d40*/  LOP3.LUT R40, R49, 0xffff0000, RZ, 0xc0, !PT ;  /* 0xffff000031287812 */ /* 0x000fe200078ec0ff */
[C---:B------:R-:W-:Y:S01]  /*8d50*/  FFMA R2, R41.reuse, R43, R2 ;  /* 0x0000002b29027223 */ /* 0x040fe20000000002 */
[C---:B------:R-:W-:Y:S01]  /*8d60*/  SHF.L.U32 R43, R50.reuse, 0x10, RZ ;  /* 0x00000010322b7819 */ /* 0x040fe200000006ff */
[C---:B------:R-:W-:Y:S01]  /*8d70*/  FFMA R3, R41.reuse, R42, R3 ;  /* 0x0000002a29037223 */ /* 0x040fe20000000003 */
[----:B------:R-:W-:Y:S01]  /*8d80*/  LOP3.LUT R42, R50, 0xffff0000, RZ, 0xc0, !PT ;  /* 0xffff0000322a7812 */ /* 0x000fe200078ec0ff */
[----:B------:R-:W-:Y:S01]  /*8d90*/  FMUL R4, R38, R8 ;  /* 0x0000000826047220 */ /* 0x000fe20000400000 */
[----:B---3--:R-:W-:Y:S01]  /*8da0*/  F2FP.BF16.F32.PACK_AB R60, R2, R0 ;  /* 0x00000000023c723e */ /* 0x008fe200000010ff */
[----:B------:R-:W-:Y:S01]  /*8db0*/  FMUL R5, R38, R9 ;  /* 0x0000000926057220 */ /* 0x000fe20000400000 */
[C---:B------:R-:W-:Y:S01]  /*8dc0*/  FFMA R7, R41.reuse, R40, R7 ;  /* 0x0000002829077223 */ /* 0x040fe20000000007 */
[----:B------:R-:W-:Y:S01]  /*8dd0*/  SHF.L.U32 R40, R56, 0x10, RZ ;  /* 0x0000001038287819 */ /* 0x000fe200000006ff */
[C---:B------:R-:W-:Y:S01]  /*8de0*/  FMUL R6, R38.reuse, R10 ;  /* 0x0000000a26067220 */ /* 0x040fe20000400000 */
[C---:B------:R-:W-:Y:S01]  /*8df0*/  FMUL R11, R38.reuse, R11 ;  /* 0x0000000b260b7220 */ /* 0x040fe20000400000 */
[----:B------:R-:W-:Y:S01]  /*8e00*/  FFMA R4, R41, R43, R4 ;  /* 0x0000002b29047223 */ /* 0x000fe20000000004 */
[----:B------:R-:W-:Y:S01]  /*8e10*/  SHF.L.U32 R43, R57, 0x10, RZ ;  /* 0x00000010392b7819 */ /* 0x000fe200000006ff */
[----:B------:R-:W-:Y:S01]  /*8e20*/  FMUL R8, R38, R12 ;  /* 0x0000000c26087220 */ /* 0x000fe20000400000 */
[----:B------:R-:W-:Y:S01]  /*8e30*/  F2FP.BF16.F32.PACK_AB R61, R7, R3 ;  /* 0x00000003073d723e */ /* 0x000fe200000010ff */
[C---:B------:R-:W-:Y:S01]  /*8e40*/  FFMA R5, R41.reuse, R42, R5 ;  /* 0x0000002a29057223 */ /* 0x040fe20000000005 */
[----:B------:R-:W-:Y:S01]  /*8e50*/  LOP3.LUT R42, R56, 0xffff0000, RZ, 0xc0, !PT ;  /* 0xffff0000382a7812 */ /* 0x000fe200078ec0ff */
[----:B------:R-:W-:Y:S01]  /*8e60*/  FFMA R6, R41, R45, R6 ;  /* 0x0000002d29067223 */ /* 0x000fe20000000006 */
[----:B------:R-:W-:Y:S01]  /*8e70*/  SHF.L.U32 R45, R65, 0x10, RZ ;  /* 0x00000010412d7819 */ /* 0x000fe200000006ff */
[----:B------:R-:W-:Y:S01]  /*8e80*/  FFMA R11, R41, R44, R11 ;  /* 0x0000002c290b7223 */ /* 0x000fe2000000000b */
[----:B------:R-:W-:Y:S01]  /*8e90*/  F2FP.BF16.F32.PACK_AB R62, R5, R4 ;  /* 0x00000004053e723e */ /* 0x000fe200000010ff */
[----:B------:R-:W-:Y:S01]  /*8ea0*/  FFMA R8, R41, R40, R8 ;  /* 0x0000002829087223 */ /* 0x000fe20000000008 */
[----:B------:R-:W-:Y:S01]  /*8eb0*/  LOP3.LUT R40, R57, 0xffff0000, RZ, 0xc0, !PT ;  /* 0xffff000039287812 */ /* 0x000fe200078ec0ff */
[C---:B------:R-:W-:Y:S01]  /*8ec0*/  FMUL R9, R38.reuse, R13 ;  /* 0x0000000d26097220 */ /* 0x040fe20000400000 */
[----:B------:R-:W-:Y:S01]  /*8ed0*/  F2FP.BF16.F32.PACK_AB R63, R11, R6 ;  /* 0x000000060b3f723e */ /* 0x000fe200000010ff */
[C---:B------:R-:W-:Y:S01]  /*8ee0*/  FMUL R10, R38.reuse, R14 ;  /* 0x0000000e260a7220 */ /* 0x040fe20000400000 */
[----:B------:R-:W-:Y:S01]  /*8ef0*/  LOP3.LUT R44, R75, 0xffff0000, RZ, 0xc0, !PT ;  /* 0xffff00004b2c7812 */ /* 0x000fe200078ec0ff */
[----:B------:R-:W-:Y:S01]  /*8f00*/  FMUL R15, R38, R15 ;  /* 0x0000000f260f7220 */ /* 0x000fe20000400000 */
        /* <DEDUP_REMOVED lines=8> */
[----:B------:R-:W-:Y:S01]  /*8f90*/  FMUL R13, R38, R17 ;  /* 0x00000011260d7220 */ /* 0x000fe20000400000 */
[----:B------:R-:W-:Y:S01]  /*8fa0*/  F2FP.BF16.F32.PACK_AB R53, R15, R10 ;  /* 0x0000000a0f35723e */ /* 0x000fe200000010ff */
[C---:B------:R-:W-:Y:S01]  /*8fb0*/  FFMA R12, R41.reuse, R42, R12 ;  /* 0x0000002a290c7223 */ /* 0x040fe2000000000c */
[----:B------:R-:W-:Y:S01]  /*8fc0*/  LOP3.LUT R42, R64, 0xffff0000, RZ, 0xc0, !PT ;  /* 0xffff0000402a7812 */ /* 0x000fe200078ec0ff */
[C---:B------:R-:W-:Y:S01]  /*8fd0*/  FMUL R14, R38.reuse, R18 ;  /* 0x00000012260e7220 */ /* 0x040fe20000400000 */
[----:B------:R-:W-:Y:S01]  /*8fe0*/  FFMA R13, R41, R40, R13 ;  /* 0x00000028290d7223 */ /* 0x000fe2000000000d */
[----:B------:R-:W-:Y:S01]  /*8ff0*/  LOP3.LUT R40, R59, 0xffff0000, RZ, 0xc0, !PT ;  /* 0xffff00003b287812 */ /* 0x000fe200078ec0ff */
[----:B------:R1:W-:Y:S01]  /*9000*/  STS.128 [R84+0x4000], R60 ;  /* 0x0040003c54007388 */ /* 0x0003e20000000c00 */
        /* <DEDUP_REMOVED lines=13> */
[C---:B------:R-:W-:Y:S01]  /*90e0*/  FFMA R17, R41.reuse, R42, R17 ;  /* 0x0000002a29117223 */ /* 0x040fe20000000011 */
[----:B------:R-:W-:Y:S01]  /*90f0*/  FFMA R18, R41, R45, R18 ;  /* 0x0000002d29127223 */ /* 0x000fe20000000012 */
[----:B------:R3:W-:Y:S01]  /*9100*/  STS.128 [R100+0x4010], R52 ;  /* 0x0040103464007388 */ /* 0x0007e20000000c00 */
[----:B------:R-:W-:Y:S01]  /*9110*/  SHF.L.U32 R45, R67, 0x10, RZ ;  /* 0x00000010432d7819 */ /* 0x000fe200000006ff */
[----:B------:R-:W-:Y:S01]  /*9120*/  FFMA R23, R41, R40, R23 ;  /* 0x0000002829177223 */ /* 0x000fe20000000017 */
[----:B------:R-:W-:Y:S01]  /*9130*/  LOP3.LUT R40, R66, 0xffff0000, RZ, 0xc0, !PT ;  /* 0xffff000042287812 */ /* 0x000fe200078ec0ff */
[C---:B------:R-:W-:Y:S01]  /*9140*/  FMUL R20, R38.reuse, R24 ;  /* 0x0000001826147220 */ /* 0x040fe20000400000 */
[----:B------:R-:W-:Y:S01]  /*9150*/  LOP3.LUT R42, R67, 0xffff0000, RZ, 0xc0, !PT ;  /* 0xffff0000432a7812 */ /* 0x000fe200078ec0ff */
[C---:B------:R-:W-:Y:S01]  /*9160*/  FMUL R21, R38.reuse, R25 ;  /* 0x0000001926157220 */ /* 0x040fe20000400000 */
[C---:B------:R-:W-:Y:S01]  /*9170*/  FMUL R22, R38.reuse, R26 ;  /* 0x0000001a26167220 */ /* 0x040fe20000400000 */
[----:B------:R-:W-:Y:S01]  /*9180*/  FMUL R27, R38, R27 ;  /* 0x0000001b261b7220 */ /* 0x000fe20000400000 */
[----:B------:R-:W-:Y:S01]  /*9190*/  FFMA R20, R41, R43, R20 ;  /* 0x0000002b29147223 */ /* 0x000fe20000000014 */
[----:B------:R-:W-:Y:S01]  /*91a0*/  SHF.L.U32 R43, R73, 0x10, RZ ;  /* 0x00000010492b7819 */ /* 0x000fe200000006ff */
[C---:B------:R-:W-:Y:S01]  /*91b0*/  FFMA R21, R41.reuse, R40, R21 ;  /* 0x0000002829157223 */ /* 0x040fe20000000015 */
[C---:B------:R-:W-:Y:S01]  /*91c0*/  FFMA R22, R41.reuse, R45, R22 ;  /* 0x0000002d29167223 */ /* 0x040fe20000000016 */
[C---:B------:R-:W-:Y:S01]  /*91d0*/  FFMA R27, R41.reuse, R42, R27 ;  /* 0x0000002a291b7223 */ /* 0x040fe2000000001b */
[----:B------:R-:W-:Y:S01]  /*91e0*/  SHF.L.U32 R40, R72, 0x10, RZ ;  /* 0x0000001048287819 */ /* 0x000fe200000006ff */
[----:B------:R-:W-:Y:S01]  /*91f0*/  FMUL R24, R38, R28 ;  /* 0x0000001c26187220 */ /* 0x000fe20000400000 */
[----:B------:R-:W-:Y:S01]  /*9200*/  LOP3.LUT R42, R72, 0xffff0000, RZ, 0xc0, !PT ;  /* 0xffff0000482a7812 */ /* 0x000fe200078ec0ff */
[C---:B------:R-:W-:Y:S01]  /*9210*/  FMUL R25, R38.reuse, R29 ;  /* 0x0000001d26197220 */ /* 0x040fe20000400000 */
[C---:B------:R-:W-:Y:S01]  /*9220*/  FMUL R26, R38.reuse, R30 ;  /* 0x0000001e261a7220 */ /* 0x040fe20000400000 */
[----:B------:R-:W-:Y:S01]  /*9230*/  FFMA R24, R41, R40, R24 ;  /* 0x0000002829187223 */ /* 0x000fe20000000018 */
[----:B------:R-:W-:Y:S01]  /*9240*/  LOP3.LUT R40, R73, 0xffff0000, RZ, 0xc0, !PT ;  /* 0xffff000049287812 */ /* 0x000fe200078ec0ff */
[C---:B------:R-:W-:Y:S01]  /*9250*/  FFMA R25, R41.reuse, R42, R25 ;  /* 0x0000002a29197223 */ /* 0x040fe20000000019 */
[----:B------:R-:W-:Y:S01]  /*9260*/  FFMA R26, R41, R43, R26 ;  /* 0x0000002b291a7223 */ /* 0x000fe2000000001a */
[----:B------:R-:W-:Y:S01]  /*9270*/  FMUL R31, R38, R31 ;  /* 0x0000001f261f7220 */ /* 0x000fe20000400000 */
[----:B------:R-:W-:Y:S01]  /*9280*/  SHF.L.U32 R43, R74, 0x10, RZ ;  /* 0x000000104a2b7819 */ /* 0x000fe200000006ff */
[----:B------:R-:W-:Y:S01]  /*9290*/  FMUL R28, R38, R32 ;  /* 0x00000020261c7220 */ /* 0x000fe20000400000 */
[----:B------:R-:W-:Y:S01]  /*92a0*/  LOP3.LUT R42, R74, 0xffff0000, RZ, 0xc0, !PT ;  /* 0xffff00004a2a7812 */ /* 0x000fe200078ec0ff */
[C---:B------:R-:W-:Y:S01]  /*92b0*/  FMUL R29, R38.reuse, R33 ;  /* 0x00000021261d7220 */ /* 0x040fe20000400000 */
[----:B------:R-:W-:Y:S01]  /*92c0*/  SHF.L.U32 R45, R75, 0x10, RZ ;  /* 0x000000104b2d7819 */ /* 0x000fe200000006ff */
        /* <DEDUP_REMOVED lines=36> */
.L_x_140:
[----:B------:R-:W-:Y:S05]  /*9510*/  BSYNC.RECONVERGENT B0 ;  /* 0x0000000000007941 */ /* 0x000fea0003800200 */
.L_x_139:
        /* <DEDUP_REMOVED lines=21> */
.L_x_144:
[----:B------:R-:W-:Y:S05]  /*9670*/  BSYNC B0 ;  /* 0x0000000000007941 */ /* 0x000fea0003800000 */
.L_x_143:
[----:B------:R-:W-:Y:S11]  /*9680*/  ISETP.NE.AND P0, PT, R68, RZ, PT ;  /* 0x000000ff4400720c */ /* 0x000ff60003f05270 */
[----:B------:R-:W-:Y:S02]  /*9690*/  @!UPT UIADD3 URZ, UPT, UPT, URZ, URZ, URZ ;  /* 0x000000fffffff290 */ /* 0x000fe4000fffe0ff */
[----:B------:R4:W1:Y:S04]  /*96a0*/  @P0 LDS.128 R48, [R3] ;  /* 0x0000000003300984 */ /* 0x0008680000000c00 */
[----:B------:R4:W1:Y:S04]  /*96b0*/  @P0 LDS.128 R56, [R2+0x10] ;  /* 0x0000100002380984 */ /* 0x0008680000000c00 */
[----:B------:R4:W1:Y:S04]  /*96c0*/  @P0 LDS.128 R64, [R0+0x20] ;  /* 0x0000200000400984 */ /* 0x0008680000000c00 */
[----:B------:R4:W1:Y:S02]  /*96d0*/  @P0 LDS.128 R72, [R47+0x30] ;  /* 0x000030002f480984 */ /* 0x0008640000000c00 */
.L_x_142:
[----:B------:R-:W-:Y:S05]  /*96e0*/  BSYNC B1 ;  /* 0x0000000000017941 */ /* 0x000fea0003800000 */
.L_x_141:
[----:B----4-:R-:W-:Y:S05]  /*96f0*/  VIADD R3, R39, 0x60 ;  /* 0x0000006027037836 */ /* 0x010fea0000000000 */
[----:B------:R-:W-:Y:S04]  /*9700*/  SHF.R.U32.HI R3, RZ, 0x15, R3 ;  /* 0x00000015ff037819 */ /* 0x000fe80000011603 */
[----:B------:R-:W-:Y:S11]  /*9710*/  LOP3.LUT P0, RZ, R3, 0x3, R88, 0x48, !PT ;  /* 0x0000000303ff7812 */ /* 0x000ff60007804858 */
[----:B------:R-:W-:Y:S02]  /*9720*/  @!UPT UIADD3 URZ, UPT, UPT, URZ, URZ, URZ ;  /* 0x000000fffffff290 */ /* 0x000fe4000fffe0ff */
[----:B------:R-:W-:Y:S05]  /*9730*/  @!P0 BRA `(.L_x_146) ;  /* 0x0000000000408947 */ /* 0x000fea0003800000 */
[----:B------:R-:W4:Y:S01]  /*9740*/  LDCU.64 UR8, c[0x4][0x70] ;  /* 0x01000e00ff0877ac */ /* 0x000f220008000a00 */
[----:B------:R-:W-:Y:S01]  /*9750*/  MOV R3, 0x0 ;  /* 0x0000000000037802 */ /* 0x000fe20000000f00 */
[----:B------:R-:W-:Y:S02]  /*9760*/  HFMA2 R12, -RZ, RZ, 0, 5.9604644775390625e-08 ;  /* 0x00000001ff0c7431 */ /* 0x000fe400000001ff */
[----:B------:R-:W-:Y:S02]  /*9770*/  IMAD.MOV.U32 R8, RZ, RZ, 0x192 ;  /* 0x00000192ff087424 */ /* 0x000fe400078e00ff */
[----:B------:R-:W-:Y:S01]  /*9780*/  IMAD.MOV.U32 R13, RZ, RZ, RZ ;  /* 0x000000ffff0d7224 */ /* 0x000fe200078e00ff */
[----:B------:R-:W5:Y:S01]  /*9790*/  LDCU.64 UR6, c[0x4][0x78] ;  /* 0x01000f00ff0677ac */ /* 0x000f620008000a00 */
[----:B------:R-:W2:Y:S01]  /*97a0*/  LDC.64 R2, c[0x4][R3] ;  /* 0x0100000003027b82 */ /* 0x000ea20000000a00 */
[----:B------:R-:W3:Y:S01]  /*97b0*/  LDCU.64 UR4, c[0x4][0x10] ;  /* 0x01000200ff0477ac */ /* 0x000ee20008000a00 */
[----:B----4-:R-:W-:Y:S01]  /*97c0*/  MOV R5, UR9 ;  /* 0x0000000900057c02 */ /* 0x010fe20008000f00 */
[----:B-1----:R-:W-:Y:S01]  /*97d0*/  IMAD.U32 R4, RZ, RZ, UR8 ;  /* 0x00000008ff047e24 */ /* 0x002fe2000f8e00ff */
[----:B-----5:R-:W-:Y:S01]  /*97e0*/  MOV R7, UR7 ;  /* 0x0000000700077c02 */ /* 0x020fe20008000f00 */
[----:B------:R-:W-:Y:S01]  /*97f0*/  IMAD.U32 R6, RZ, RZ, UR6 ;  /* 0x00000006ff067e24 */ /* 0x000fe2000f8e00ff */
[----:B---3--:R-:W-:Y:S01]  /*9800*/  MOV R11, UR5 ;  /* 0x00000005000b7c02 */ /* 0x008fe20008000f00 */
[----:B------:R-:W-:Y:S02]  /*9810*/  IMAD.U32 R10, RZ, RZ, UR4 ;  /* 0x00000004ff0a7e24 */ /* 0x000fe4000f8e00ff */
[----:B------:R-:W-:Y:S07]  /*9820*/  LEPC R20, `(.L_x_146) ;  /* 0x000000001014794e */ /* 0x000fee0000000000 */
[----:B--2---:R-:W-:Y:S05]  /*9830*/  CALL.ABS.NOINC R2 ;  /* 0x0000000002007343 */ /* 0x004fea0003c00000 */
.L_x_146:
[----:B------:R-:W-:Y:S01]  /*9840*/  ISETP.NE.AND P0, PT, R86, RZ, PT ;  /* 0x000000ff5600720c */ /* 0x000fe20003f05270 */
[----:B------:R-:W-:Y:S05]  /*9850*/  WARPSYNC.ALL ;  /* 0x0000000000007948 */ /* 0x000fea0003800000 */
[----:B------:R-:W-:Y:S01]  /*9860*/  R2UR UR4, R39 ;  /* 0x00000000270472ca */ /* 0x000fe200000e0000 */
[----:B------:R-:W-:Y:S01]  /*9870*/  BSSY.RECONVERGENT B0, `(.L_x_147) ;  /* 0x000008d000007945 */ /* 0x000fe20003800200 */
[C---:B-1----:R-:W-:Y:S02]  /*9880*/  SHF.L.U32 R40, R48.reuse, 0x10, RZ ;  /* 0x0000001030287819 */ /* 0x042fe400000006ff */
[----:B------:R-:W-:Y:S02]  /*9890*/  LOP3.LUT R42, R48, 0xffff0000, RZ, 0xc0, !PT ;  /* 0xffff0000302a7812 */ /* 0x000fe400078ec0ff */
[C---:B------:R-:W-:Y:S02]  /*98a0*/  SHF.L.U32 R43, R49.reuse, 0x10, RZ ;  /* 0x00000010312b7819 */ /* 0x040fe400000006ff */
[----:B------:R-:W-:Y:S02]  /*98b0*/  LOP3.LUT R44, R49, 0xffff0000, RZ, 0xc0, !PT ;  /* 0xffff0000312c7812 */ /* 0x000fe400078ec0ff */
[C---:B------:R-:W-:Y:S02]  /*98c0*/  SHF.L.U32 R45, R50.reuse, 0x10, RZ ;  /* 0x00000010322d7819 */ /* 0x040fe400000006ff */
[----:B------:R-:W-:Y:S01]  /*98d0*/  LOP3.LUT R46, R50, 0xffff0000, RZ, 0xc0, !PT ;  /* 0xffff0000322e7812 */ /* 0x000fe200078ec0ff */
[----:B------:R-:W1:Y:S01]  /*98e0*/  LDTM.x32 R4, tmem[UR4+0x60] ;  /* 0x00006004000479ee */ /* 0x000e6200082c0000 */
[C---:B------:R-:W-:Y:S01]  /*98f0*/  SHF.L.U32 R47, R51.reuse, 0x10, RZ ;  /* 0x00000010332f7819 */ /* 0x040fe200000006ff */
[----:B------:R-:W-:Y:S01]  /*9900*/  NOP ;  /* 0x0000000000007918 */ /* 0x000fe20000000000 */
[----:B------:R-:W-:Y:S02]  /*9910*/  LOP3.LUT R48, R51, 0xffff0000, RZ, 0xc0, !PT ;  /* 0xffff000033307812 */ /* 0x000fe400078ec0ff */
[C---:B------:R-:W-:Y:S02]  /*9920*/  SHF.L.U32 R49, R56.reuse, 0x10, RZ ;  /* 0x0000001038317819 */ /* 0x040fe400000006ff */
[----:B------:R-:W-:Y:S02]  /*9930*/  LOP3.LUT R51, R56, 0xffff0000, RZ, 0xc0, !PT ;  /* 0xffff000038337812 */ /* 0x000fe400078ec0ff */
[C---:B------:R-:W-:Y:S02]  /*9940*/  SHF.L.U32 R50, R57.reuse, 0x10, RZ ;  /* 0x0000001039327819 */ /* 0x040fe400000006ff */
[----:B---3--:R-:W-:Y:S02]  /*9950*/  LOP3.LUT R52, R57, 0xffff0000, RZ, 0xc0, !PT ;  /* 0xffff000039347812 */ /* 0x008fe400078ec0ff */
[C---:B------:R-:W-:Y:S02]  /*9960*/  SHF.L.U32 R53, R58.reuse, 0x10, RZ ;  /* 0x000000103a357819 */ /* 0x040fe400000006ff */
[----:B------:R-:W-:Y:S02]  /*9970*/  LOP3.LUT R54, R58, 0xffff0000, RZ, 0xc0, !PT ;  /* 0xffff00003a367812 */ /* 0x000fe400078ec0ff */
[----:B------:R-:W-:Y:S02]  /*9980*/  SHF.L.U32 R55, R59, 0x10, RZ ;  /* 0x000000103b377819 */ /* 0x000fe400000006ff */
[----:B------:R-:W-:Y:S02]  /*9990*/  IADD3 R105, PT, PT, R105, 0x170, RZ ;  /* 0x0000017069697810 */ /* 0x000fe40007ffe0ff */
[----:B------:R-:W-:Y:S02]  /*99a0*/  LOP3.LUT R56, R59, 0xffff0000, RZ, 0xc0, !PT ;  /* 0xffff00003b387812 */ /* 0x000fe400078ec0ff */
[----:B------:R-:W-:Y:S01]  /*99b0*/  SHF.L.U32 R57, R64, 0x10, RZ ;  /* 0x0000001040397819 */ /* 0x000fe200000006ff */
[----:B-1----:R-:W-:Y:S01]  /*99c0*/  FMUL R4, R38, R4 ;  /* 0x0000000426047220 */ /* 0x002fe20000400000 */
[----:B------:R-:W-:Y:S01]  /*99d0*/  LOP3.LUT R58, R64, 0xffff0000, RZ, 0xc0, !PT ;  /* 0xffff0000403a7812 */ /* 0x000fe200078ec0ff */
[C---:B------:R-:W-:Y:S01]  /*99e0*/  FMUL R5, R38.reuse, R5 ;  /* 0x0000000526057220 */ /* 0x040fe20000400000 */
[----:B------:R-:W-:Y:S01]  /*99f0*/  LOP3.LUT R105, R105, 0xfefffff8, RZ, 0xc0, !PT ;  /* 0xfefffff869697812 */ /* 0x000fe200078ec0ff */
[C---:B------:R-:W-:Y:S01]  /*9a00*/  FFMA R4, R41.reuse, R40, R4 ;  /* 0x0000002829047223 */ /* 0x040fe20000000004 */
[C---:B------:R-:W-:Y:S01]  /*9a10*/  FMUL R6, R38.reuse, R6 ;  /* 0x0000000626067220 */ /* 0x040fe20000400000 */
[----:B------:R-:W-:Y:S01]  /*9a20*/  FFMA R5, R41, R42, R5 ;  /* 0x0000002a29057223 */ /* 0x000fe20000000005 */
[----:B------:R-:W-:Y:S01]  /*9a30*/  SHF.L.U32 R59, R65, 0x10, RZ ;  /* 0x00000010413b7819 */ /* 0x000fe200000006ff */
[----:B------:R1:W-:Y:S01]  /*9a40*/  SYNCS.ARRIVE.TRANS64.RED.A1T0 RZ, [R105+URZ], RZ ;  /* 0x000000ff69ff79a7 */ /* 0x0003e200081004ff */
[----:B------:R-:W-:Y:S01]  /*9a50*/  FFMA R6, R41, R43, R6 ;  /* 0x0000002b29067223 */ /* 0x000fe20000000006 */
[C---:B------:R-:W-:Y:S01]  /*9a60*/  FMUL R7, R38.reuse, R7 ;  /* 0x0000000726077220 */ /* 0x040fe20000400000 */
[----:B------:R-:W-:Y:S01]  /*9a70*/  F2FP.BF16.F32.PACK_AB R108, R5, R4 ;  /* 0x00000004056c723e */ /* 0x000fe200000010ff */
[C---:B------:R-:W-:Y:S01]  /*9a80*/  FMUL R8, R38.reuse, R8 ;  /* 0x0000000826087220 */ /* 0x040fe20000400000 */
[----:B------:R-:W-:Y:S01]  /*9a90*/  FMUL R9, R38, R9 ;  /* 0x0000000926097220 */ /* 0x000fe20000400000 */
[----:B------:R-:W-:Y:S01]  /*9aa0*/  LOP3.LUT R60, R65, 0xffff0000, RZ, 0xc0, !PT ;  /* 0xffff0000413c7812 */ /* 0x000fe200078ec0ff */
[C---:B------:R-:W-:Y:S01]  /*9ab0*/  FFMA R7, R41.reuse, R44, R7 ;  /* 0x0000002c29077223 */ /* 0x040fe20000000007 */
[C---:B------:R-:W-:Y:S01]  /*9ac0*/  FFMA R8, R41.reuse, R45, R8 ;  /* 0x0000002d29087223 */ /* 0x040fe20000000008 */
[----:B------:R-:W-:Y:S01]  /*9ad0*/  SHF.L.U32 R61, R66, 0x10, RZ ;  /* 0x00000010423d7819 */ /* 0x000fe200000006ff */
[----:B------:R-:W-:Y:S01]  /*9ae0*/  FFMA R9, R41, R46, R9 ;  /* 0x0000002e29097223 */ /* 0x000fe20000000009 */
[C---:B------:R-:W-:Y:S01]  /*9af0*/  FMUL R10, R38.reuse, R10 ;  /* 0x0000000a260a7220 */ /* 0x040fe20000400000 */
[----:B------:R-:W-:Y:S01]  /*9b00*/  F2FP.BF16.F32.PACK_AB R109, R7, R6 ;  /* 0x00000006076d723e */ /* 0x000fe200000010ff */
[C---:B------:R-:W-:Y:S01]  /*9b10*/  FMUL R11, R38.reuse, R11 ;  /* 0x0000000b260b7220 */ /* 0x040fe20000400000 */
[----:B------:R-:W-:Y:S01]  /*9b20*/  FMUL R0, R38, R12 ;  /* 0x0000000c26007220 */ /* 0x000fe20000400000 */
[----:B------:R-:W-:Y:S01]  /*9b30*/  F2FP.BF16.F32.PACK_AB R110, R9, R8 ;  /* 0x00000008096e723e */ /* 0x000fe200000010ff */
[C---:B------:R-:W-:Y:S01]  /*9b40*/  FFMA R10, R41.reuse, R47, R10 ;  /* 0x0000002f290a7223 */ /* 0x040fe2000000000a */
[C---:B------:R-:W-:Y:S01]  /*9b50*/  FFMA R11, R41.reuse, R48, R11 ;  /* 0x00000030290b7223 */ /* 0x040fe2000000000b */
[----:B------:R-:W-:Y:S01]  /*9b60*/  LOP3.LUT R62, R66, 0xffff0000, RZ, 0xc0, !PT ;  /* 0xffff0000423e7812 */ /* 0x000fe200078ec0ff */
[----:B------:R-:W-:Y:S01]  /*9b70*/  FFMA R0, R41, R49, R0 ;  /* 0x0000003129007223 */ /* 0x000fe20000000000 */
[C---:B------:R-:W-:Y:S01]  /*9b80*/  FMUL R2, R38.reuse, R13 ;  /* 0x0000000d26027220 */ /* 0x040fe20000400000 */
[----:B------:R-:W-:Y:S01]  /*9b90*/  SHF.L.U32 R63, R67, 0x10, RZ ;  /* 0x00000010433f7819 */ /* 0x000fe200000006ff */
[C---:B------:R-:W-:Y:S01]  /*9ba0*/  FMUL R3, R38.reuse, R14 ;  /* 0x0000000e26037220 */ /* 0x040fe20000400000 */
[----:B------:R-:W-:Y:S01]  /*9bb0*/  F2FP.BF16.F32.PACK_AB R111, R11, R10 ;  /* 0x0000000a0b6f723e */ /* 0x000fe200000010ff */
[----:B------:R-:W-:Y:S01]  /*9bc0*/  FFMA R2, R41, R51, R2 ;  /* 0x0000003329027223 */ /* 0x000fe20000000002 */
[C---:B------:R-:W-:Y:S01]  /*9bd0*/  FMUL R15, R38.reuse, R15 ;  /* 0x0000000f260f7220 */ /* 0x040fe20000400000 */
[C---:B------:R-:W-:Y:S01]  /*9be0*/  FMUL R12, R38.reuse, R16 ;  /* 0x00000010260c7220 */ /* 0x040fe20000400000 */
[----:B------:R-:W-:Y:S01]  /*9bf0*/  FMUL R13, R38, R17 ;  /* 0x00000011260d7220 */ /* 0x000fe20000400000 */
[----:B------:R1:W-:Y:S01]  /*9c00*/  STS.128 [R84+0x6000], R108 ;  /* 0x0060006c54007388 */ /* 0x0003e20000000c00 */
[----:B------:R-:W-:Y:S01]  /*9c10*/  LOP3.LUT R64, R67, 0xffff0000, RZ, 0xc0, !PT ;  /* 0xffff000043407812 */ /* 0x000fe200078ec0ff */
[C---:B------:R-:W-:Y:S01]  /*9c20*/  FFMA R3, R41.reuse, R50, R3 ;  /* 0x0000003229037223 */ /* 0x040fe20000000003 */
[----:B------:R-:W-:Y:S01]  /*9c30*/  SHF.L.U32 R65, R72, 0x10, RZ ;  /* 0x0000001048417819 */ /* 0x000fe200000006ff */
[C---:B------:R-:W-:Y:S01]  /*9c40*/  FFMA R15, R41.reuse, R52, R15 ;  /* 0x00000034290f7223 */ /* 0x040fe2000000000f */
[----:B------:R-:W-:Y:S01]  /*9c50*/  F2FP.BF16.F32.PACK_AB R112, R2, R0 ;  /* 0x000000000270723e */ /* 0x000fe200000010ff */
[C---:B------:R-:W-:Y:S01]  /*9c60*/  FFMA R12, R41.reuse, R53, R12 ;  /* 0x00000035290c7223 */ /* 0x040fe2000000000c */
[C---:B------:R-:W-:Y:S01]  /*9c70*/  FFMA R13, R41.reuse, R54, R13 ;  /* 0x00000036290d7223 */ /* 0x040fe2000000000d */
[C---:B------:R-:W-:Y:S01]  /*9c80*/  FMUL R14, R38.reuse, R18 ;  /* 0x00000012260e7220 */ /* 0x040fe20000400000 */
[C---:B------:R-:W-:Y:S01]  /*9c90*/  FMUL R19, R38.reuse, R19 ;  /* 0x0000001326137220 */ /* 0x040fe20000400000 */
[C---:B------:R-:W-:Y:S01]  /*9ca0*/  FMUL R16, R38.reuse, R20 ;  /* 0x0000001426107220 */ /* 0x040fe20000400000 */
[C---:B------:R-:W-:Y:S01]  /*9cb0*/  FMUL R17, R38.reuse, R21 ;  /* 0x0000001526117220 */ /* 0x040fe20000400000 */
[C---:B------:R-:W-:Y:S01]  /*9cc0*/  FFMA R14, R41.reuse, R55, R14 ;  /* 0x00000037290e7223 */ /* 0x040fe2000000000e */
        /* <DEDUP_REMOVED lines=9> */
[----:B------:R-:W-:Y:S01]  /*9d60*/  FFMA R23, R41, R60, R23 ;  /* 0x0000003c29177223 */ /* 0x000fe20000000017 */
[C---:B------:R-:W-:Y:S01]  /*9d70*/  FMUL R27, R38.reuse, R27 ;  /* 0x0000001b261b7220 */ /* 0x040fe20000400000 */
[----:B------:R-:W-:Y:S01]  /*9d80*/  F2FP.BF16.F32.PACK_AB R113, R15, R3 ;  /* 0x000000030f71723e */ /* 0x000fe200000010ff */
[----:B------:R-:W-:Y:S01]  /*9d90*/  FFMA R20, R41, R61, R20 ;  /* 0x0000003d29147223 */ /* 0x000fe20000000014 */
[----:B------:R-:W-:Y:S01]  /*9da0*/  F2FP.BF16.F32.PACK_AB R114, R13, R12 ;  /* 0x0000000c0d72723e */ /* 0x000fe200000010ff */
[----:B------:R-:W-:Y:S01]  /*9db0*/  FMUL R24, R38, R28 ;  /* 0x0000001c26187220 */ /* 0x000fe20000400000 */
[----:B------:R-:W-:Y:S01]  /*9dc0*/  F2FP.BF16.F32.PACK_AB R115, R19, R14 ;  /* 0x0000000e1373723e */ /* 0x000fe200000010ff */
[----:B------:R-:W-:Y:S01]  /*9dd0*/  FFMA R21, R41, R62, R21 ;  /* 0x0000003e29157223 */ /* 0x000fe20000000015 */
[----:B------:R-:W-:Y:S01]  /*9de0*/  LOP3.LUT R66, R72, 0xffff0000, RZ, 0xc0, !PT ;  /* 0xffff000048427812 */ /* 0x000fe200078ec0ff */
[C---:B------:R-:W-:Y:S01]  /*9df0*/  FMUL R25, R38.reuse, R29 ;  /* 0x0000001d26197220 */ /* 0x040fe20000400000 */
[----:B------:R-:W-:Y:S01]  /*9e00*/  SHF.L.U32 R67, R73, 0x10, RZ ;  /* 0x0000001049437819 */ /* 0x000fe200000006ff */
[----:B------:R1:W-:Y:S01]  /*9e10*/  STS.128 [R100+0x6010], R112 ;  /* 0x0060107064007388 */ /* 0x0003e20000000c00 */
[----:B------:R-:W-:Y:S01]  /*9e20*/  FFMA R22, R41, R63, R22 ;  /* 0x0000003f29167223 */ /* 0x000fe20000000016 */
[----:B------:R-:W-:Y:S01]  /*9e30*/  LOP3.LUT R68, R73, 0xffff0000, RZ, 0xc0, !PT ;  /* 0xffff000049447812 */ /* 0x000fe200078ec0ff */
[----:B------:R-:W-:Y:S01]  /*9e40*/  FMUL R26, R38, R30 ;  /* 0x0000001e261a7220 */ /* 0x000fe20000400000 */
[C---:B------:R-:W-:Y:S01]  /*9e50*/  FFMA R27, R41.reuse, R64, R27 ;  /* 0x00000040291b7223 */ /* 0x040fe2000000001b */
[----:B------:R-:W-:Y:S01]  /*9e60*/  SHF.L.U32 R69, R74, 0x10, RZ ;  /* 0x000000104a457819 */ /* 0x000fe200000006ff */
[----:B------:R-:W-:Y:S01]  /*9e70*/  FMUL R31, R38, R31 ;  /* 0x0000001f261f7220 */ /* 0x000fe20000400000 */
[C---:B------:R-:W-:Y:S01]  /*9e80*/  FFMA R24, R41.reuse, R65, R24 ;  /* 0x0000004129187223 */ /* 0x040fe20000000018 */
[----:B------:R-:W-:Y:S01]  /*9e90*/  LOP3.LUT R70, R74, 0xffff0000, RZ, 0xc0, !PT ;  /* 0xffff00004a467812 */ /* 0x000fe200078ec0ff */
[C---:B------:R-:W-:Y:S01]  /*9ea0*/  FMUL R28, R38.reuse, R32 ;  /* 0x00000020261c7220 */ /* 0x040fe20000400000 */
[----:B------:R-:W-:Y:S01]  /*9eb0*/  FFMA R25, R41, R66, R25 ;  /* 0x0000004229197223 */ /* 0x000fe20000000019 */
[----:B------:R-:W-:Y:S01]  /*9ec0*/  SHF.L.U32 R71, R75, 0x10, RZ ;  /* 0x000000104b477819 */ /* 0x000fe200000006ff */
[C---:B------:R-:W-:Y:S01]  /*9ed0*/  FMUL R29, R38.reuse, R33 ;  /* 0x00000021261d7220 */ /* 0x040fe20000400000 */
[----:B------:R-:W-:Y:S01]  /*9ee0*/  FFMA R26, R41, R67, R26 ;  /* 0x00000043291a7223 */ /* 0x000fe2000000001a */
[----:B------:R-:W-:Y:S01]  /*9ef0*/  LOP3.LUT R72, R75, 0xffff0000, RZ, 0xc0, !PT ;  /* 0xffff00004b487812 */ /* 0x000fe200078ec0ff */
        /* <DEDUP_REMOVED lines=29> */
[----:B------:R-:W-:Y:S01]  /*a0d0*/  R2UR UR12, R101 ;  /* 0x00000000650c72ca */ /* 0x000fe200000e0000 */
[----:B------:R-:W-:Y:S02]  /*a0e0*/  UIADD3 UR8, UPT, UPT, UR49, 0x6200, URZ ;  /* 0x0000620031087890 */ /* 0x000fe4000fffe0ff */
[----:B---3--:R-:W-:Y:S04]  /*a0f0*/  UIADD3 UR4, UP0, UPT, UR6, 0x680, URZ ;  /* 0x0000068006047890 */ /* 0x008fe8000ff1e0ff */
[----:B------:R-:W-:Y:S09]  /*a100*/  UIADD3.X UR5, UPT, UPT, URZ, UR7, URZ, UP0, !UPT ;  /* 0x00000007ff057290 */ /* 0x000ff200087fe4ff */
[----:B------:R3:W-:Y:S01]  /*a110*/  UTMASTG.4D.IM2COL [UR8], [UR4] ;  /* 0x00000008040073b5 */ /* 0x0007e20008058000 */
[----:B------:R0:W-:Y:S01]  /*a120*/  UTMACMDFLUSH ;  /* 0x00000000000079b7 */ /* 0x0001e20000000000 */
[----:B---3--:R-:W-:Y:S04]  /*a130*/  DEPBAR.LE SB0, 0x1 ;  /* 0x000080400000791a */ /* 0x008fe80000000000 */
.L_x_148:
[----:B------:R-:W-:Y:S05]  /*a140*/  BSYNC.RECONVERGENT B0 ;  /* 0x0000000000007941 */ /* 0x000fea0003800200 */
.L_x_147:
[----:B------:R-:W-:Y:S01]  /*a150*/  BAR.SYNC.DEFER_BLOCKING 0x1, 0x80 ;  /* 0x0042000000007b1d */ /* 0x000fe20000010000 */
[----:B------:R-:W-:Y:S01]  /*a160*/  UISETP.NE.AND UP0, UPT, UR53, -0x4, UPT ;  /* 0xfffffffc3500788c */ /* 0x000fe2000bf05270 */
[----:B------:R-:W-:Y:S08]  /*a170*/  IADD3 R0, PT, PT, R36, 0x1, RZ ;  /* 0x0000000124007810 */ /* 0x000ff00007ffe0ff */
[----:B------:R-:W-:Y:S05]  /*a180*/  BRA.U !UP0, `(.L_x_149) ;  /* 0x0000000108247547 */ /* 0x000fea000b800000 */
[----:B------:R-:W-:Y:S01]  /*a190*/  ISETP.NE.AND P0, PT, R104, RZ, PT ;  /* 0x000000ff6800720c */ /* 0x000fe20003f05270 */
[----:B------:R-:W-:Y:S01]  /*a1a0*/  IMAD.U32 R2, RZ, RZ, UR50 ;  /* 0x00000032ff027e24 */ /* 0x000fe2000f8e00ff */
[----:B------:R-:W-:Y:S04]  /*a1b0*/  UIADD3 UR4, UPT, UPT, UR50, 0x1, URZ ;  /* 0x0000000132047890 */ /* 0x000fe8000fffe0ff */
[----:B------:R-:W-:Y:S04]  /*a1c0*/  UISETP.NE.AND UP0, UPT, UR4, 0x4, UPT ;  /* 0x000000040400788c */ /* 0x000fe8000bf05270 */
[----:B------:R-:W-:Y:S03]  /*a1d0*/  USEL UR50, UR4, URZ, UP0 ;  /* 0x000000ff04327287 */ /* 0x000fe60008000000 */
[----:B------:R-:W-:Y:S05]  /*a1e0*/  @P0 LEA R2, R2, UR49, 0x3 ;  /* 0x0000003102020c11 */ /* 0x000fea000f8e18ff */
[----:B------:R-:W-:Y:S05]  /*a1f0*/  @P0 VIADD R2, R2, 0x120 ;  /* 0x0000012002020836 */ /* 0x000fea0000000000 */
[----:B------:R-:W-:Y:S04]  /*a200*/  @P0 PRMT R2, R107, 0x654, R2 ;  /* 0x000006546b020816 */ /* 0x000fe80000000002 */
[----:B------:R3:W-:Y:S03]  /*a210*/  @P0 SYNCS.ARRIVE.TRANS64.RED.A1T0 RZ, [R2+URZ], RZ ;  /* 0x000000ff02ff09a7 */ /* 0x0007e600081004ff */
.L_x_149:
[----:B------:R-:W-:Y:S01]  /*a220*/  R2UR UR5, R95 ;  /* 0x000000005f0572ca */ /* 0x000fe200000e0000 */
[----:B------:R-:W-:Y:S01]  /*a230*/  UISETP.NE.AND UP0, UPT, UR62, URZ, UPT ;  /* 0x000000ff3e00728c */ /* 0x000fe2000bf05270 */
[----:B------:R-:W-:Y:S01]  /*a240*/  R2UR UR4, R96 ;  /* 0x00000000600472ca */ /* 0x000fe200000e0000 */
[----:B------:R-:W-:Y:S01]  /*a250*/  UIADD3 UR53, UPT, UPT, UR53, 0x4, URZ ;  /* 0x0000000435357890 */ /* 0x000fe2000fffe0ff */
[C---:B------:R-:W-:Y:S01]  /*a260*/  ISETP.NE.AND P0, PT, R0.reuse, 0x2, PT ;  /* 0x000000020000780c */ /* 0x040fe20003f05270 */
[----:B------:R-:W-:Y:S01]  /*a270*/  UMOV UR52, UR63 ;  /* 0x0000003f00347c82 */ /* 0x000fe20008000000 */
[----:B------:R-:W-:Y:S02]  /*a280*/  LOP3.LUT R81, R81, 0x1, RZ, 0x3c, !PT ;  /* 0x0000000151517812 */ /* 0x000fe400078e3cff */
[----:B------:R-:W-:Y:S02]  /*a290*/  SEL R3, RZ, 0x1, P0 ;  /* 0x00000001ff037807 */ /* 0x000fe40000000000 */
[----:B------:R-:W-:Y:S02]  /*a2a0*/  SEL R36, R0, RZ, P0 ;  /* 0x000000ff00247207 */ /* 0x000fe40000000000 */
[----:B------:R-:W-:Y:S01]  /*a2b0*/  LOP3.LUT R82, R82, R3, RZ, 0x3c, !PT ;  /* 0x0000000352527212 */ /* 0x000fe200078e3cff */
[----:B------:R-:W-:Y:S02]  /*a2c0*/  UIADD3 UR21, UPT, UPT, UR36, UR5, URZ ;  /* 0x0000000524157290 */ /* 0x000fe4000fffe0ff */
[----:B------:R-:W-:Y:S01]  /*a2d0*/  UIADD3 UR51, UPT, UPT, UR37, UR4, URZ ;  /* 0x0000000425337290 */ /* 0x000fe2000fffe0ff */
[----:B------:R-:W-:Y:S11]  /*a2e0*/  BRA.U UP0, `(.L_x_150) ;  /* 0xffffffbd00887547 */ /* 0x000ff6000b83ffff */
[----:B------:R-:W-:-:S13]  /*a2f0*/  R2UR UR4, R97 ;  /* 0x00000000610472ca */ /* 0x000fda00000e0000 */
[----:B------:R-:W-:-:S09]  /*a300*/  UISETP.NE.AND UP0, UPT, UR4, URZ, UPT ;  /* 0x000000ff0400728c */ /* 0x000fd2000bf05270 */
[----:B------:R-:W-:Y:S05]  /*a310*/  BRA.U !UP0, `(.L_x_151) ;  /* 0x0000000108487547 */ /* 0x000fea000b800000 */
[----:B------:R-:W4:Y:S02]  /*a320*/  LDCU.64 UR4, c[0x0][0x890] ;  /* 0x00011200ff0477ac */ /* 0x000f240008000a00 */
[----:B----4-:R-:W-:-:S04]  /*a330*/  UISETP.NE.U32.AND UP0, UPT, UR4, URZ, UPT ;  /* 0x000000ff0400728c */ /* 0x010fc8000bf05070 */
[----:B------:R-:W-:-:S09]  /*a340*/  UISETP.NE.AND.EX UP0, UPT, UR5, URZ, UPT, UP0 ;  /* 0x000000ff0500728c */ /* 0x000fd2000bf05300 */
[----:B------:R-:W-:Y:S05]  /*a350*/  BRA.U UP0, `(.L_x_152) ;  /* 0x00000001000c7547 */ /* 0x000fea000b800000 */
[----:B------:R-:W-:-:S13]  /*a360*/  FSETP.NEU.AND P0, PT, R41, RZ, PT ;  /* 0x000000ff2900720b */ /* 0x000fda0003f0d000 */
[----:B------:R-:W-:Y:S05]  /*a370*/  @!P0 EXIT ;  /* 0x000000000000894d */ /* 0x000fea0003800000 */
[----:B------:R-:W-:Y:S05]  /*a380*/  BRA `(.L_x_151) ;  /* 0x00000000002c7947 */ /* 0x000fea0003800000 */
.L_x_152:
[----:B------:R-:W-:Y:S01]  /*a390*/  ISETP.NE.AND P0, PT, R103, RZ, PT ;  /* 0x000000ff6700720c */ /* 0x000fe20003f05270 */
[----:B------:R-:W-:-:S12]  /*a3a0*/  BSSY.RECONVERGENT B0, `(.L_x_151) ;  /* 0x0000009000007945 */ /* 0x000fd80003800200 */
[----:B------:R-:W-:Y:S05]  /*a3b0*/  @P0 BRA `(.L_x_153) ;  /* 0x0000000000140947 */ /* 0x000fea0003800000 */
[----:B------:R-:W4:Y:S02]  /*a3c0*/  LDCU.64 UR4, c[0x0][0x888] ;  /* 0x00011100ff0477ac */ /* 0x000f240008000a00 */
[----:B----4-:R-:W-:-:S04]  /*a3d0*/  ISETP.NE.U32.AND P0, PT, RZ, UR4, PT ;  /* 0x00000004ff007c0c */ /* 0x010fc8000bf05070 */
[----:B------:R-:W-:-:S13]  /*a3e0*/  ISETP.NE.AND.EX P0, PT, RZ, UR5, PT, P0 ;  /* 0x00000005ff007c0c */ /* 0x000fda000bf05300 */
[----:B------:R-:W-:Y:S05]  /*a3f0*/  @!P0 EXIT ;  /* 0x000000000000894d */ /* 0x000fea0003800000 */
[----:B------:R-:W-:Y:S05]  /*a400*/  BRA `(.L_x_154) ;  /* 0x0000000000087947 */ /* 0x000fea0003800000 */
.L_x_153:
[----:B------:R-:W-:-:S13]  /*a410*/  FSETP.NEU.AND P0, PT, R41, RZ, PT ;  /* 0x000000ff2900720b */ /* 0x000fda0003f0d000 */
[----:B------:R-:W-:Y:S05]  /*a420*/  @!P0 EXIT ;  /* 0x000000000000894d */ /* 0x000fea0003800000 */
.L_x_154:
[----:B------:R-:W-:Y:S05]  /*a430*/  BSYNC.RECONVERGENT B0 ;  /* 0x0000000000007941 */ /* 0x000fea0003800200 */
.L_x_151:
[----:B------:R-:W4:Y:S01]  /*a440*/  S2UR UR5, SR_CgaCtaId ;  /* 0x00000000000579c3 */ /* 0x000f220000008800 */
[----:B------:R-:W-:Y:S01]  /*a450*/  ULEA UR4, UR50, UR49, 0x3 ;  /* 0x0000003132047291 */ /* 0x000fe2000f8e18ff */
[----:B------:R-:W-:-:S04]  /*a460*/  DEPBAR.LE SB0, 0x0 ;  /* 0x000080000000791a */ /* 0x000fc80000000000 */
[----:B------:R-:W-:-:S04]  /*a470*/  UIADD3 UR4, UPT, UPT, UR4, 0x120, URZ ;  /* 0x0000012004047890 */ /* 0x000fc8000fffe0ff */
[----:B----4-:R-:W-:-:S09]  /*a480*/  UPRMT UR4, UR5, 0x654, UR4 ;  /* 0x0000065405047896 */ /* 0x010fd20008000004 */
[----:B------:R-:W-:Y:S01]  /*a490*/  SYNCS.ARRIVE.TRANS64.RED.A1T0 RZ, [UR4], RZ ;  /* 0x000000ffffff79a7 */ /* 0x000fe20008100404 */
[----:B------:R-:W-:Y:S05]  /*a4a0*/  EXIT ;  /* 0x000000000000794d */ /* 0x000fea0003800000 */
.L_x_25:
[----:B------:R-:W-:Y:S07]  /*a4b0*/  MOV R0, UR17 ;  /* 0x0000001100007c02 */ /* 0x000fee0008000f00 */
.L_x_155:
[----:B-1----:R1:W2:Y:S02]  /*a4c0*/  SYNCS.PHASECHK.TRANS64.TRYWAIT P0, [R0+URZ+0x80], R5 ;  /* 0x00008005000075a7 */ /* 0x0022a400080011ff */
[----:B--2---:R-:W-:Y:S05]  /*a4d0*/  @!P0 NANOSLEEP.SYNCS 0x989680 ;  /* 0x009896800000895d */ /* 0x004fea0003900000 */
[----:B------:R-:W2:Y:S02]  /*a4e0*/  @!P0 SYNCS.PHASECHK.TRANS64 P0, [R0+URZ+0x80], R5 ;  /* 0x00008005000085a7 */ /* 0x000ea400080010ff */
[----:B--2---:R-:W-:Y:S05]  /*a4f0*/  @!P0 BRA `(.L_x_155) ;  /* 0xfffffffc00f08947 */ /* 0x004fea000383ffff */
[----:B------:R-:W-:Y:S05]  /*a500*/  BRA `(.L_x_24) ;  /* 0xffffff7400e87947 */ /* 0x000fea000383ffff */
.L_x_32:
[----:B------:R-:W-:Y:S07]  /*a510*/  MOV R0, UR17 ;  /* 0x0000001100007c02 */ /* 0x000fee0008000f00 */
.L_x_156:
[----:B-1----:R1:W2:Y:S02]  /*a520*/  SYNCS.PHASECHK.TRANS64.TRYWAIT P0, [R0+URZ+0x80], R5 ;  /* 0x00008005000075a7 */ /* 0x0022a400080011ff */
[----:B--2---:R-:W-:Y:S05]  /*a530*/  @!P0 NANOSLEEP.SYNCS 0x989680 ;  /* 0x009896800000895d */ /* 0x004fea0003900000 */
[----:B------:R-:W2:Y:S02]  /*a540*/  @!P0 SYNCS.PHASECHK.TRANS64 P0, [R0+URZ+0x80], R5 ;  /* 0x00008005000085a7 */ /* 0x000ea400080010ff */
[----:B--2---:R-:W-:Y:S05]  /*a550*/  @!P0 BRA `(.L_x_156) ;  /* 0xfffffffc00f08947 */ /* 0x004fea000383ffff */
[----:B------:R-:W-:Y:S05]  /*a560*/  BRA `(.L_x_31) ;  /* 0xffffff7c00447947 */ /* 0x000fea000383ffff */
.L_x_37:
[----:B------:R-:W-:-:S07]  /*a570*/  MOV R0, UR25 ;  /* 0x0000001900007c02 */ /* 0x000fce0008000f00 */
.L_x_157:
[----:B-1----:R1:W2:Y:S02]  /*a580*/  SYNCS.PHASECHK.TRANS64.TRYWAIT P0, [R0+URZ+0x150], R3 ;  /* 0x00015003000075a7 */ /* 0x0022a400080011ff */
[----:B--2---:R-:W-:Y:S05]  /*a590*/  @!P0 NANOSLEEP.SYNCS 0x989680 ;  /* 0x009896800000895d */ /* 0x004fea0003900000 */
[----:B------:R-:W2:Y:S02]  /*a5a0*/  @!P0 SYNCS.PHASECHK.TRANS64 P0, [R0+URZ+0x150], R3 ;  /* 0x00015003000085a7 */ /* 0x000ea400080010ff */
[----:B--2---:R-:W-:Y:S05]  /*a5b0*/  @!P0 BRA `(.L_x_157) ;  /* 0xfffffffc00f08947 */ /* 0x004fea000383ffff */
[----:B------:R-:W-:Y:S05]  /*a5c0*/  BRA `(.L_x_158) ;  /* 0xffffff8000107947 */ /* 0x000fea000383ffff */
.L_x_41:
[----:B------:R-:W-:-:S07]  /*a5d0*/  MOV R0, UR4 ;  /* 0x0000000400007c02 */ /* 0x000fce0008000f00 */
.L_x_159:
[----:B-1----:R1:W2:Y:S02]  /*a5e0*/  SYNCS.PHASECHK.TRANS64.TRYWAIT P0, [R0+URZ], R3 ;  /* 0x00000003000075a7 */ /* 0x0022a400080011ff */
[----:B--2---:R-:W-:Y:S05]  /*a5f0*/  @!P0 NANOSLEEP.SYNCS 0x989680 ;  /* 0x009896800000895d */ /* 0x004fea0003900000 */
[----:B------:R-:W2:Y:S02]  /*a600*/  @!P0 SYNCS.PHASECHK.TRANS64 P0, [R0+URZ], R3 ;  /* 0x00000003000085a7 */ /* 0x000ea400080010ff */
[----:B--2---:R-:W-:Y:S05]  /*a610*/  @!P0 BRA `(.L_x_159) ;  /* 0xfffffffc00f08947 */ /* 0x004fea000383ffff */
[----:B------:R-:W-:Y:S05]  /*a620*/  BRA `(.L_x_160) ;  /* 0xffffff8400a87947 */ /* 0x000fea000383ffff */
.L_x_42:
[----:B------:R-:W-:-:S07]  /*a630*/  MOV R0, UR5 ;  /* 0x0000000500007c02 */ /* 0x000fce0008000f00 */
.L_x_161:
[----:B-1----:R1:W2:Y:S02]  /*a640*/  SYNCS.PHASECHK.TRANS64.TRYWAIT P0, [R0+URZ], R3 ;  /* 0x00000003000075a7 */ /* 0x0022a400080011ff */
[----:B--2---:R-:W-:Y:S05]  /*a650*/  @!P0 NANOSLEEP.SYNCS 0x989680 ;  /* 0x009896800000895d */ /* 0x004fea0003900000 */
[----:B------:R-:W2:Y:S02]  /*a660*/  @!P0 SYNCS.PHASECHK.TRANS64 P0, [R0+URZ], R3 ;  /* 0x00000003000085a7 */ /* 0x000ea400080010ff */
[----:B--2---:R-:W-:Y:S05]  /*a670*/  @!P0 BRA `(.L_x_161) ;  /* 0xfffffffc00f08947 */ /* 0x004fea000383ffff */
[----:B------:R-:W-:Y:S05]  /*a680*/  BRA `(.L_x_162) ;  /* 0xffffff8400b87947 */ /* 0x000fea000383ffff */
.L_x_43:
[----:B------:R-:W-:-:S07]  /*a690*/  MOV R0, UR5 ;  /* 0x0000000500007c02 */ /* 0x000fce0008000f00 */
.L_x_163:
[----:B-1----:R1:W2:Y:S02]  /*a6a0*/  SYNCS.PHASECHK.TRANS64.TRYWAIT P0, [R0+URZ], R3 ;  /* 0x00000003000075a7 */ /* 0x0022a400080011ff */
[----:B--2---:R-:W-:Y:S05]  /*a6b0*/  @!P0 NANOSLEEP.SYNCS 0x989680 ;  /* 0x009896800000895d */ /* 0x004fea0003900000 */
[----:B------:R-:W2:Y:S02]  /*a6c0*/  @!P0 SYNCS.PHASECHK.TRANS64 P0, [R0+URZ], R3 ;  /* 0x00000003000085a7 */ /* 0x000ea400080010ff */
[----:B--2---:R-:W-:Y:S05]  /*a6d0*/  @!P0 BRA `(.L_x_163) ;  /* 0xfffffffc00f08947 */ /* 0x004fea000383ffff */
[----:B------:R-:W-:Y:S05]  /*a6e0*/  BRA `(.L_x_164) ;  /* 0xffffff8400c87947 */ /* 0x000fea000383ffff */
.L_x_44:
[----:B------:R-:W-:-:S07]  /*a6f0*/  MOV R0, UR5 ;  /* 0x0000000500007c02 */ /* 0x000fce0008000f00 */
.L_x_165:
[----:B-1----:R1:W2:Y:S02]  /*a700*/  SYNCS.PHASECHK.TRANS64.TRYWAIT P0, [R0+URZ], R3 ;  /* 0x00000003000075a7 */ /* 0x0022a400080011ff */
[----:B--2---:R-:W-:Y:S05]  /*a710*/  @!P0 NANOSLEEP.SYNCS 0x989680 ;  /* 0x009896800000895d */ /* 0x004fea0003900000 */
[----:B------:R-:W2:Y:S02]  /*a720*/  @!P0 SYNCS.PHASECHK.TRANS64 P0, [R0+URZ], R3 ;  /* 0x00000003000085a7 */ /* 0x000ea400080010ff */
[----:B--2---:R-:W-:Y:S05]  /*a730*/  @!P0 BRA `(.L_x_165) ;  /* 0xfffffffc00f08947 */ /* 0x004fea000383ffff */
[----:B------:R-:W-:Y:S05]  /*a740*/  BRA `(.L_x_166) ;  /* 0xffffff8400d87947 */ /* 0x000fea000383ffff */
.L_x_45:
[----:B------:R-:W-:-:S07]  /*a750*/  MOV R0, UR5 ;  /* 0x0000000500007c02 */ /* 0x000fce0008000f00 */
.L_x_167:
[----:B-1----:R1:W2:Y:S02]  /*a760*/  SYNCS.PHASECHK.TRANS64.TRYWAIT P0, [R0+URZ], R3 ;  /* 0x00000003000075a7 */ /* 0x0022a400080011ff */
[----:B--2---:R-:W-:Y:S05]  /*a770*/  @!P0 NANOSLEEP.SYNCS 0x989680 ;  /* 0x009896800000895d */ /* 0x004fea0003900000 */
[----:B------:R-:W2:Y:S02]  /*a780*/  @!P0 SYNCS.PHASECHK.TRANS64 P0, [R0+URZ], R3 ;  /* 0x00000003000085a7 */ /* 0x000ea400080010ff */
[----:B--2---:R-:W-:Y:S05]  /*a790*/  @!P0 BRA `(.L_x_167) ;  /* 0xfffffffc00f08947 */ /* 0x004fea000383ffff */
[----:B------:R-:W-:Y:S05]  /*a7a0*/  BRA `(.L_x_168) ;  /* 0xffffff8400e87947 */ /* 0x000fea000383ffff */
.L_x_46:
[----:B------:R-:W-:-:S07]  /*a7b0*/  MOV R0, UR5 ;  /* 0x0000000500007c02 */ /* 0x000fce0008000f00 */
.L_x_169:
[----:B-1----:R1:W2:Y:S02]  /*a7c0*/  SYNCS.PHASECHK.TRANS64.TRYWAIT P0, [R0+URZ], R3 ;  /* 0x00000003000075a7 */ /* 0x0022a400080011ff */
[----:B--2---:R-:W-:Y:S05]  /*a7d0*/  @!P0 NANOSLEEP.SYNCS 0x989680 ;  /* 0x009896800000895d */ /* 0x004fea0003900000 */
[----:B------:R-:W2:Y:S02]  /*a7e0*/  @!P0 SYNCS.PHASECHK.TRANS64 P0, [R0+URZ], R3 ;  /* 0x00000003000085a7 */ /* 0x000ea400080010ff */
[----:B--2---:R-:W-:Y:S05]  /*a7f0*/  @!P0 BRA `(.L_x_169) ;  /* 0xfffffffc00f08947 */ /* 0x004fea000383ffff */
[----:B------:R-:W-:Y:S05]  /*a800*/  BRA `(.L_x_170) ;  /* 0xffffff8400f87947 */ /* 0x000fea000383ffff */
.L_x_47:
[----:B------:R-:W-:-:S07]  /*a810*/  MOV R0, UR5 ;  /* 0x0000000500007c02 */ /* 0x000fce0008000f00 */
.L_x_171:
[----:B-1----:R1:W2:Y:S02]  /*a820*/  SYNCS.PHASECHK.TRANS64.TRYWAIT P0, [R0+URZ], R3 ;  /* 0x00000003000075a7 */ /* 0x0022a400080011ff */
[----:B--2---:R-:W-:Y:S05]  /*a830*/  @!P0 NANOSLEEP.SYNCS 0x989680 ;  /* 0x009896800000895d */ /* 0x004fea0003900000 */
[----:B------:R-:W2:Y:S02]  /*a840*/  @!P0 SYNCS.PHASECHK.TRANS64 P0, [R0+URZ], R3 ;  /* 0x00000003000085a7 */ /* 0x000ea400080010ff */
[----:B--2---:R-:W-:Y:S05]  /*a850*/  @!P0 BRA `(.L_x_171) ;  /* 0xfffffffc00f08947 */ /* 0x004fea000383ffff */
[----:B------:R-:W-:Y:S05]  /*a860*/  BRA `(.L_x_172) ;  /* 0xffffff8800087947 */ /* 0x000fea000383ffff */
.L_x_48:
[----:B------:R-:W-:-:S07]  /*a870*/  MOV R0, UR5 ;  /* 0x0000000500007c02 */ /* 0x000fce0008000f00 */
.L_x_173:
[----:B-1----:R1:W2:Y:S02]  /*a880*/  SYNCS.PHASECHK.TRANS64.TRYWAIT P0, [R0+URZ], R3 ;  /* 0x00000003000075a7 */ /* 0x0022a400080011ff */
[----:B--2---:R-:W-:Y:S05]  /*a890*/  @!P0 NANOSLEEP.SYNCS 0x989680 ;  /* 0x009896800000895d */ /* 0x004fea0003900000 */
[----:B------:R-:W2:Y:S02]  /*a8a0*/  @!P0 SYNCS.PHASECHK.TRANS64 P0, [R0+URZ], R3 ;  /* 0x00000003000085a7 */ /* 0x000ea400080010ff */
[----:B--2---:R-:W-:Y:S05]  /*a8b0*/  @!P0 BRA `(.L_x_173) ;  /* 0xfffffffc00f08947 */ /* 0x004fea000383ffff */
[----:B------:R-:W-:Y:S05]  /*a8c0*/  BRA `(.L_x_174) ;  /* 0xffffff8800187947 */ /* 0x000fea000383ffff */
.L_x_49:
[----:B------:R-:W-:-:S07]  /*a8d0*/  MOV R0, UR5 ;  /* 0x0000000500007c02 */ /* 0x000fce0008000f00 */
.L_x_175:
[----:B-1----:R1:W2:Y:S02]  /*a8e0*/  SYNCS.PHASECHK.TRANS64.TRYWAIT P0, [R0+URZ], R3 ;  /* 0x00000003000075a7 */ /* 0x0022a400080011ff */
[----:B--2---:R-:W-:Y:S05]  /*a8f0*/  @!P0 NANOSLEEP.SYNCS 0x989680 ;  /* 0x009896800000895d */ /* 0x004fea0003900000 */
[----:B------:R-:W2:Y:S02]  /*a900*/  @!P0 SYNCS.PHASECHK.TRANS64 P0, [R0+URZ], R3 ;  /* 0x00000003000085a7 */ /* 0x000ea400080010ff */
[----:B--2---:R-:W-:Y:S05]  /*a910*/  @!P0 BRA `(.L_x_175) ;  /* 0xfffffffc00f08947 */ /* 0x004fea000383ffff */
[----:B------:R-:W-:Y:S05]  /*a920*/  BRA `(.L_x_176) ;  /* 0xffffff8800287947 */ /* 0x000fea000383ffff */
.L_x_50:
[----:B------:R-:W-:-:S07]  /*a930*/  MOV R0, UR5 ;  /* 0x0000000500007c02 */ /* 0x000fce0008000f00 */
.L_x_177:
[----:B-1----:R1:W2:Y:S02]  /*a940*/  SYNCS.PHASECHK.TRANS64.TRYWAIT P0, [R0+URZ], R3 ;  /* 0x00000003000075a7 */ /* 0x0022a400080011ff */
[----:B--2---:R-:W-:Y:S05]  /*a950*/  @!P0 NANOSLEEP.SYNCS 0x989680 ;  /* 0x009896800000895d */ /* 0x004fea0003900000 */
[----:B------:R-:W2:Y:S02]  /*a960*/  @!P0 SYNCS.PHASECHK.TRANS64 P0, [R0+URZ], R3 ;  /* 0x00000003000085a7 */ /* 0x000ea400080010ff */
[----:B--2---:R-:W-:Y:S05]  /*a970*/  @!P0 BRA `(.L_x_177) ;  /* 0xfffffffc00f08947 */ /* 0x004fea000383ffff */
[----:B------:R-:W-:Y:S05]  /*a980*/  BRA `(.L_x_178) ;  /* 0xffffff8800387947 */ /* 0x000fea000383ffff */
.L_x_51:
[----:B------:R-:W-:-:S07]  /*a990*/  MOV R0, UR5 ;  /* 0x0000000500007c02 */ /* 0x000fce0008000f00 */
.L_x_179:
[----:B-1----:R1:W2:Y:S02]  /*a9a0*/  SYNCS.PHASECHK.TRANS64.TRYWAIT P0, [R0+URZ], R3 ;  /* 0x00000003000075a7 */ /* 0x0022a400080011ff */
[----:B--2---:R-:W-:Y:S05]  /*a9b0*/  @!P0 NANOSLEEP.SYNCS 0x989680 ;  /* 0x009896800000895d */ /* 0x004fea0003900000 */
[----:B------:R-:W2:Y:S02]  /*a9c0*/  @!P0 SYNCS.PHASECHK.TRANS64 P0, [R0+URZ], R3 ;  /* 0x00000003000085a7 */ /* 0x000ea400080010ff */
[----:B--2---:R-:W-:Y:S05]  /*a9d0*/  @!P0 BRA `(.L_x_179) ;  /* 0xfffffffc00f08947 */ /* 0x004fea000383ffff */
[----:B------:R-:W-:Y:S05]  /*a9e0*/  BRA `(.L_x_180) ;  /* 0xffffff8800487947 */ /* 0x000fea000383ffff */
.L_x_52:
[----:B------:R-:W-:-:S07]  /*a9f0*/  MOV R0, UR5 ;  /* 0x0000000500007c02 */ /* 0x000fce0008000f00 */
.L_x_181:
[----:B-1----:R1:W2:Y:S02]  /*aa00*/  SYNCS.PHASECHK.TRANS64.TRYWAIT P0, [R0+URZ], R3 ;  /* 0x00000003000075a7 */ /* 0x0022a400080011ff */
[----:B--2---:R-:W-:Y:S05]  /*aa10*/  @!P0 NANOSLEEP.SYNCS 0x989680 ;  /* 0x009896800000895d */ /* 0x004fea0003900000 */
[----:B------:R-:W2:Y:S02]  /*aa20*/  @!P0 SYNCS.PHASECHK.TRANS64 P0, [R0+URZ], R3 ;  /* 0x00000003000085a7 */ /* 0x000ea400080010ff */
[----:B--2---:R-:W-:Y:S05]  /*aa30*/  @!P0 BRA `(.L_x_181) ;  /* 0xfffffffc00f08947 */ /* 0x004fea000383ffff */
[----:B------:R-:W-:Y:S05]  /*aa40*/  BRA `(.L_x_182) ;  /* 0xffffff8800587947 */ /* 0x000fea000383ffff */
.L_x_53:
[----:B------:R-:W-:-:S07]  /*aa50*/  MOV R0, UR5 ;  /* 0x0000000500007c02 */ /* 0x000fce0008000f00 */
.L_x_183:
[----:B-1----:R1:W2:Y:S02]  /*aa60*/  SYNCS.PHASECHK.TRANS64.TRYWAIT P0, [R0+URZ], R3 ;  /* 0x00000003000075a7 */ /* 0x0022a400080011ff */
[----:B--2---:R-:W-:Y:S05]  /*aa70*/  @!P0 NANOSLEEP.SYNCS 0x989680 ;  /* 0x009896800000895d */ /* 0x004fea0003900000 */
[----:B------:R-:W2:Y:S02]  /*aa80*/  @!P0 SYNCS.PHASECHK.TRANS64 P0, [R0+URZ], R3 ;  /* 0x00000003000085a7 */ /* 0x000ea400080010ff */
[----:B--2---:R-:W-:Y:S05]  /*aa90*/  @!P0 BRA `(.L_x_183) ;  /* 0xfffffffc00f08947 */ /* 0x004fea000383ffff */
[----:B------:R-:W-:Y:S05]  /*aaa0*/  BRA `(.L_x_184) ;  /* 0xffffff8800687947 */ /* 0x000fea000383ffff */
.L_x_54:
[----:B------:R-:W-:-:S07]  /*aab0*/  MOV R0, UR5 ;  /* 0x0000000500007c02 */ /* 0x000fce0008000f00 */
.L_x_185:
[----:B-1----:R1:W2:Y:S02]  /*aac0*/  SYNCS.PHASECHK.TRANS64.TRYWAIT P0, [R0+URZ], R3 ;  /* 0x00000003000075a7 */ /* 0x0022a400080011ff */
[----:B--2---:R-:W-:Y:S05]  /*aad0*/  @!P0 NANOSLEEP.SYNCS 0x989680 ;  /* 0x009896800000895d */ /* 0x004fea0003900000 */
[----:B------:R-:W2:Y:S02]  /*aae0*/  @!P0 SYNCS.PHASECHK.TRANS64 P0, [R0+URZ], R3 ;  /* 0x00000003000085a7 */ /* 0x000ea400080010ff */
[----:B--2---:R-:W-:Y:S05]  /*aaf0*/  @!P0 BRA `(.L_x_185) ;  /* 0xfffffffc00f08947 */ /* 0x004fea000383ffff */
[----:B------:R-:W-:Y:S05]  /*ab00*/  BRA `(.L_x_186) ;  /* 0xffffff8800787947 */ /* 0x000fea000383ffff */
.L_x_55:
[----:B------:R-:W-:-:S07]  /*ab10*/  MOV R0, UR5 ;  /* 0x0000000500007c02 */ /* 0x000fce0008000f00 */
.L_x_187:
[----:B-1----:R1:W2:Y:S02]  /*ab20*/  SYNCS.PHASECHK.TRANS64.TRYWAIT P0, [R0+URZ], R3 ;  /* 0x00000003000075a7 */ /* 0x0022a400080011ff */
[----:B--2---:R-:W-:Y:S05]  /*ab30*/  @!P0 NANOSLEEP.SYNCS 0x989680 ;  /* 0x009896800000895d */ /* 0x004fea0003900000 */
[----:B------:R-:W2:Y:S02]  /*ab40*/  @!P0 SYNCS.PHASECHK.TRANS64 P0, [R0+URZ], R3 ;  /* 0x00000003000085a7 */ /* 0x000ea400080010ff */
[----:B--2---:R-:W-:Y:S05]  /*ab50*/  @!P0 BRA `(.L_x_187) ;  /* 0xfffffffc00f08947 */ /* 0x004fea000383ffff */
[----:B------:R-:W-:Y:S05]  /*ab60*/  BRA `(.L_x_188) ;  /* 0xffffff8800887947 */ /* 0x000fea000383ffff */
.L_x_58:
[----:B------:R-:W-:-:S07]  /*ab70*/  MOV R4, UR4 ;  /* 0x0000000400047c02 */ /* 0x000fce0008000f00 */
.L_x_189:
[----:B--2---:R2:W3:Y:S02]  /*ab80*/  SYNCS.PHASECHK.TRANS64.TRYWAIT P1, [R4+URZ+0x158], R7 ;  /* 0x00015807040075a7 */ /* 0x0044e400080211ff */
[----:B---3--:R-:W-:Y:S05]  /*ab90*/  @!P1 NANOSLEEP.SYNCS 0x989680 ;  /* 0x009896800000995d */ /* 0x008fea0003900000 */
[----:B------:R-:W3:Y:S02]  /*aba0*/  @!P1 SYNCS.PHASECHK.TRANS64 P1, [R4+URZ+0x158], R7 ;  /* 0x00015807040095a7 */ /* 0x000ee400080210ff */
[----:B---3--:R-:W-:Y:S05]  /*abb0*/  @!P1 BRA `(.L_x_189) ;  /* 0xfffffffc00f09947 */ /* 0x008fea000383ffff */
[----:B------:R-:W-:Y:S05]  /*abc0*/  BRA `(.L_x_190) ;  /* 0xffffff8800f87947 */ /* 0x000fea000383ffff */
.L_x_59:
[----:B--2---:R-:W-:-:S07]  /*abd0*/  MOV R4, UR4 ;  /* 0x0000000400047c02 */ /* 0x004fce0008000f00 */
.L_x_191:
[----:B--2---:R2:W3:Y:S02]  /*abe0*/  SYNCS.PHASECHK.TRANS64.TRYWAIT P1, [R4+URZ+0x150], R5 ;  /* 0x00015005040075a7 */ /* 0x0044e400080211ff */
[----:B---3--:R-:W-:Y:S05]  /*abf0*/  @!P1 NANOSLEEP.SYNCS 0x989680 ;  /* 0x009896800000995d */ /* 0x008fea0003900000 */
[----:B------:R-:W3:Y:S02]  /*ac00*/  @!P1 SYNCS.PHASECHK.TRANS64 P1, [R4+URZ+0x150], R5 ;  /* 0x00015005040095a7 */ /* 0x000ee400080210ff */
[----:B---3--:R-:W-:Y:S05]  /*ac10*/  @!P1 BRA `(.L_x_191) ;  /* 0xfffffffc00f09947 */ /* 0x008fea000383ffff */
[----:B------:R-:W-:Y:S05]  /*ac20*/  BRA `(.L_x_192) ;  /* 0xffffff8c00007947 */ /* 0x000fea000383ffff */
.L_x_69:
[----:B--2---:R-:W-:-:S04]  /*ac30*/  MOV R5, UR5 ;  /* 0x0000000500057c02 */ /* 0x004fc80008000f00 */
[----:B------:R2:W3:Y:S03]  /*ac40*/  SYNCS.PHASECHK.TRANS64.TRYWAIT P0, [R5+URZ+0x8], R6 ;  /* 0x00000806050075a7 */ /* 0x0004e600080011ff */
[----:B---3--:R-:W-:Y:S05]  /*ac50*/  @!P0 NANOSLEEP.SYNCS 0x989680 ;  /* 0x009896800000895d */ /* 0x008fea0003900000 */
[----:B------:R-:W3:Y:S02]  /*ac60*/  @!P0 SYNCS.PHASECHK.TRANS64 P0, [R5+URZ+0x8], R6 ;  /* 0x00000806050085a7 */ /* 0x000ee400080010ff */
[----:B---3--:R-:W-:Y:S05]  /*ac70*/  @!P0 BRA `(.L_x_69) ;  /* 0xfffffffc00ec8947 */ /* 0x008fea000383ffff */
[----:B------:R-:W-:Y:S05]  /*ac80*/  BRA `(.L_x_68) ;  /* 0xffffff8c00cc7947 */ /* 0x000fea000383ffff */
.L_x_71:
[----:B------:R-:W-:Y:S01]  /*ac90*/  BSSY B0, `(.L_x_193) ;  /* 0x0000006000007945 */ /* 0x000fe20003800000 */
[----:B------:R-:W-:-:S07]  /*aca0*/  MOV R15, 0xffffffff ;  /* 0xffffffff000f7802 */ /* 0x000fce0000000f00 */
[----:B-12--5:R-:W-:Y:S05]  /*acb0*/  WARPSYNC.COLLECTIVE R15, `(.L_x_194) ;  /* 0x000000000f0c7348 */ /* 0x026fea0003c00000 */
[----:B------:R-:W-:Y:S02]  /*acc0*/  ELECT P6, UR79, PT ;  /* 0x00000000004f782f */ /* 0x000fe400038c0000 */
[----:B------:R-:W-:Y:S01]  /*acd0*/  MOV R14, UR79 ;  /* 0x0000004f000e7c02 */ /* 0x000fe20008000f00 */
[----:B-12--5:R-:W-:Y:S10]  /*ace0*/  ENDCOLLECTIVE ;  /* 0x000000000000791b */ /* 0x026ff40003800000 */
.L_x_194:
[----:B------:R-:W-:Y:S05]  /*acf0*/  BSYNC B0 ;  /* 0x0000000000007941 */ /* 0x000fea0003800000 */
.L_x_193:
[----:B------:R-:W-:Y:S05]  /*ad00*/  BRA `(.L_x_195) ;  /* 0xffffff8c00fc7947 */ /* 0x000fea000383ffff */
.L_x_73:
[----:B--2---:R-:W-:-:S04]  /*ad10*/  MOV R3, UR5 ;  /* 0x0000000500037c02 */ /* 0x004fc80008000f00 */
[----:B------:R2:W3:Y:S03]  /*ad20*/  SYNCS.PHASECHK.TRANS64.TRYWAIT P0, [R3+URZ+0x8], R4 ;  /* 0x00000804030075a7 */ /* 0x0004e600080011ff */
[----:B---3--:R-:W-:Y:S05]  /*ad30*/  @!P0 NANOSLEEP.SYNCS 0x989680 ;  /* 0x009896800000895d */ /* 0x008fea0003900000 */
[----:B------:R-:W3:Y:S02]  /*ad40*/  @!P0 SYNCS.PHASECHK.TRANS64 P0, [R3+URZ+0x8], R4 ;  /* 0x00000804030085a7 */ /* 0x000ee400080010ff */
[----:B---3--:R-:W-:Y:S05]  /*ad50*/  @!P0 BRA `(.L_x_73) ;  /* 0xfffffffc00ec8947 */ /* 0x008fea000383ffff */
[----:B------:R-:W-:Y:S05]  /*ad60*/  BRA `(.L_x_72) ;  /* 0xffffff9000007947 */ /* 0x000fea000383ffff */
.L_x_74:
[----:B------:R-:W-:-:S07]  /*ad70*/  MOV R4, UR17 ;  /* 0x0000001100047c02 */ /* 0x000fce0008000f00 */
.L_x_196:
[----:B-1----:R1:W2:Y:S02]  /*ad80*/  SYNCS.PHASECHK.TRANS64.TRYWAIT P0, [R4+URZ+0x150], R5 ;  /* 0x00015005040075a7 */ /* 0x0022a400080011ff */
[----:B--2---:R-:W-:Y:S05]  /*ad90*/  @!P0 NANOSLEEP.SYNCS 0x989680 ;  /* 0x009896800000895d */ /* 0x004fea0003900000 */
[----:B------:R-:W2:Y:S02]  /*ada0*/  @!P0 SYNCS.PHASECHK.TRANS64 P0, [R4+URZ+0x150], R5 ;  /* 0x00015005040085a7 */ /* 0x000ea400080010ff */
[----:B--2---:R-:W-:Y:S05]  /*adb0*/  @!P0 BRA `(.L_x_196) ;  /* 0xfffffffc00f08947 */ /* 0x004fea000383ffff */
[----:B------:R-:W-:Y:S05]  /*adc0*/  BRA `(.L_x_197) ;  /* 0xffffff9000e87947 */ /* 0x000fea000383ffff */
.L_x_76:
[----:B------:R-:W-:-:S07]  /*add0*/  MOV R4, UR22 ;  /* 0x0000001600047c02 */ /* 0x000fce0008000f00 */
.L_x_198:
[----:B-1----:R1:W2:Y:S02]  /*ade0*/  SYNCS.PHASECHK.TRANS64.TRYWAIT P0, [R4+URZ+0x170], R5 ;  /* 0x00017005040075a7 */ /* 0x0022a400080011ff */
[----:B--2---:R-:W-:Y:S05]  /*adf0*/  @!P0 NANOSLEEP.SYNCS 0x989680 ;  /* 0x009896800000895d */ /* 0x004fea0003900000 */
[----:B------:R-:W2:Y:S02]  /*ae00*/  @!P0 SYNCS.PHASECHK.TRANS64 P0, [R4+URZ+0x170], R5 ;  /* 0x00017005040085a7 */ /* 0x000ea400080010ff */
[----:B--2---:R-:W-:Y:S05]  /*ae10*/  @!P0 BRA `(.L_x_198) ;  /* 0xfffffffc00f08947 */ /* 0x004fea000383ffff */
[----:B------:R-:W-:Y:S05]  /*ae20*/  BRA `(.L_x_75) ;  /* 0xffffff9400087947 */ /* 0x000fea000383ffff */
.L_x_80:
[----:B-1----:R-:W-:Y:S07]  /*ae30*/  MOV R4, UR10 ;  /* 0x0000000a00047c02 */ /* 0x002fee0008000f00 */
.L_x_199:
[----:B-1----:R1:W2:Y:S02]  /*ae40*/  SYNCS.PHASECHK.TRANS64.TRYWAIT P0, [R4+URZ], R7 ;  /* 0x00000007040075a7 */ /* 0x0022a400080011ff */
[----:B--2---:R-:W-:Y:S05]  /*ae50*/  @!P0 NANOSLEEP.SYNCS 0x989680 ;  /* 0x009896800000895d */ /* 0x004fea0003900000 */
[----:B------:R-:W2:Y:S02]  /*ae60*/  @!P0 SYNCS.PHASECHK.TRANS64 P0, [R4+URZ], R7 ;  /* 0x00000007040085a7 */ /* 0x000ea400080010ff */
[----:B--2---:R-:W-:Y:S05]  /*ae70*/  @!P0 BRA `(.L_x_199) ;  /* 0xfffffffc00f08947 */ /* 0x004fea000383ffff */
[----:B------:R-:W-:Y:S05]  /*ae80*/  BRA `(.L_x_79) ;  /* 0xffffff94002c7947 */ /* 0x000fea000383ffff */
.L_x_84:
[----:B--2---:R-:W-:-:S07]  /*ae90*/  MOV R0, UR4 ;  /* 0x0000000400007c02 */ /* 0x004fce0008000f00 */
.L_x_200:
[----:B-1----:R1:W2:Y:S02]  /*aea0*/  SYNCS.PHASECHK.TRANS64.TRYWAIT P0, [R0+URZ], R5 ;  /* 0x00000005000075a7 */ /* 0x0022a400080011ff */
[----:B--2---:R-:W-:Y:S05]  /*aeb0*/  @!P0 NANOSLEEP.SYNCS 0x989680 ;  /* 0x009896800000895d */ /* 0x004fea0003900000 */
[----:B------:R-:W2:Y:S02]  /*aec0*/  @!P0 SYNCS.PHASECHK.TRANS64 P0, [R0+URZ], R5 ;  /* 0x00000005000085a7 */ /* 0x000ea400080010ff */
[----:B--2---:R-:W-:Y:S05]  /*aed0*/  @!P0 BRA `(.L_x_200) ;  /* 0xfffffffc00f08947 */ /* 0x004fea000383ffff */
[----:B------:R-:W-:Y:S05]  /*aee0*/  BRA `(.L_x_201) ;  /* 0xffffff9800047947 */ /* 0x000fea000383ffff */
.L_x_87:
[----:B------:R-:W-:-:S07]  /*aef0*/  MOV R0, UR17 ;  /* 0x0000001100007c02 */ /* 0x000fce0008000f00 */
.L_x_202:
[----:B-1----:R1:W2:Y:S02]  /*af00*/  SYNCS.PHASECHK.TRANS64.TRYWAIT P1, [R0+URZ+0x180], R5 ;  /* 0x00018005000075a7 */ /* 0x0022a400080211ff */
[----:B--2---:R-:W-:Y:S05]  /*af10*/  @!P1 NANOSLEEP.SYNCS 0x989680 ;  /* 0x009896800000995d */ /* 0x004fea0003900000 */
[----:B------:R-:W2:Y:S02]  /*af20*/  @!P1 SYNCS.PHASECHK.TRANS64 P1, [R0+URZ+0x180], R5 ;  /* 0x00018005000095a7 */ /* 0x000ea400080210ff */
[----:B--2---:R-:W-:Y:S05]  /*af30*/  @!P1 BRA `(.L_x_202) ;  /* 0xfffffffc00f09947 */ /* 0x004fea000383ffff */
[----:B------:R-:W-:Y:S05]  /*af40*/  BRA `(.L_x_203) ;  /* 0xffffff9800507947 */ /* 0x000fea000383ffff */
.L_x_92:
[----:B------:R-:W-:Y:S07]  /*af50*/  MOV R2, UR31 ;  /* 0x0000001f00027c02 */ /* 0x000fee0008000f00 */
.L_x_204:
[----:B-1----:R1:W2:Y:S02]  /*af60*/  SYNCS.PHASECHK.TRANS64.TRYWAIT P0, [R2+URZ+0x150], R3 ;  /* 0x00015003020075a7 */ /* 0x0022a400080011ff */
[----:B--2---:R-:W-:Y:S05]  /*af70*/  @!P0 NANOSLEEP.SYNCS 0x989680 ;  /* 0x009896800000895d */ /* 0x004fea0003900000 */
[----:B------:R-:W2:Y:S02]  /*af80*/  @!P0 SYNCS.PHASECHK.TRANS64 P0, [R2+URZ+0x150], R3 ;  /* 0x00015003020085a7 */ /* 0x000ea400080010ff */
[----:B--2---:R-:W-:Y:S05]  /*af90*/  @!P0 BRA `(.L_x_204) ;  /* 0xfffffffc00f08947 */ /* 0x004fea000383ffff */
[----:B------:R-:W-:Y:S05]  /*afa0*/  BRA `(.L_x_205) ;  /* 0xffffff9c00a47947 */ /* 0x000fea000383ffff */
.L_x_95:
[----:B------:R-:W-:Y:S07]  /*afb0*/  MOV R2, UR31 ;  /* 0x0000001f00027c02 */ /* 0x000fee0008000f00 */
.L_x_206:
[----:B-1----:R1:W2:Y:S02]  /*afc0*/  SYNCS.PHASECHK.TRANS64.TRYWAIT P2, [R2+URZ+0x148], R3 ;  /* 0x00014803020075a7 */ /* 0x0022a400080411ff */
[----:B--2---:R-:W-:Y:S05]  /*afd0*/  @!P2 NANOSLEEP.SYNCS 0x989680 ;  /* 0x009896800000a95d */ /* 0x004fea0003900000 */
[----:B------:R-:W2:Y:S02]  /*afe0*/  @!P2 SYNCS.PHASECHK.TRANS64 P2, [R2+URZ+0x148], R3 ;  /* 0x000148030200a5a7 */ /* 0x000ea400080410ff */
[----:B--2---:R-:W-:Y:S05]  /*aff0*/  @!P2 BRA `(.L_x_206) ;  /* 0xfffffffc00f0a947 */ /* 0x004fea000383ffff */
[----:B------:R-:W-:Y:S05]  /*b000*/  BRA `(.L_x_94) ;  /* 0xffffffa400087947 */ /* 0x000fea000383ffff */
.L_x_98:
[----:B-1----:R-:W-:Y:S07]  /*b010*/  MOV R3, UR31 ;  /* 0x0000001f00037c02 */ /* 0x002fee0008000f00 */
.L_x_207:
[----:B-1----:R1:W2:Y:S02]  /*b020*/  SYNCS.PHASECHK.TRANS64.TRYWAIT P1, [R3+URZ+0x120], R8 ;  /* 0x00012008030075a7 */ /* 0x0022a400080211ff */
[----:B--2---:R-:W-:Y:S05]  /*b030*/  @!P1 NANOSLEEP.SYNCS 0x989680 ;  /* 0x009896800000995d */ /* 0x004fea0003900000 */
[----:B------:R-:W2:Y:S02]  /*b040*/  @!P1 SYNCS.PHASECHK.TRANS64 P1, [R3+URZ+0x120], R8 ;  /* 0x00012008030095a7 */ /* 0x000ea400080210ff */
[----:B--2---:R-:W-:Y:S05]  /*b050*/  @!P1 BRA `(.L_x_207) ;  /* 0xfffffffc00f09947 */ /* 0x004fea000383ffff */
[----:B------:R-:W-:Y:S05]  /*b060*/  BRA `(.L_x_208) ;  /* 0xffffffa400987947 */ /* 0x000fea000383ffff */
.L_x_99:
[----:B------:R-:W-:Y:S07]  /*b070*/  MOV R3, UR31 ;  /* 0x0000001f00037c02 */ /* 0x000fee0008000f00 */
.L_x_209:
[----:B-1----:R1:W2:Y:S02]  /*b080*/  SYNCS.PHASECHK.TRANS64.TRYWAIT P1, [R3+URZ+0x128], R8 ;  /* 0x00012808030075a7 */ /* 0x0022a400080211ff */
[----:B--2---:R-:W-:Y:S05]  /*b090*/  @!P1 NANOSLEEP.SYNCS 0x989680 ;  /* 0x009896800000995d */ /* 0x004fea0003900000 */
[----:B------:R-:W2:Y:S02]  /*b0a0*/  @!P1 SYNCS.PHASECHK.TRANS64 P1, [R3+URZ+0x128], R8 ;  /* 0x00012808030095a7 */ /* 0x000ea400080210ff */
[----:B--2---:R-:W-:Y:S05]  /*b0b0*/  @!P1 BRA `(.L_x_209) ;  /* 0xfffffffc00f09947 */ /* 0x004fea000383ffff */
[----:B------:R-:W-:Y:S05]  /*b0c0*/  BRA `(.L_x_210) ;  /* 0xffffffa400d07947 */ /* 0x000fea000383ffff */
.L_x_100:
[----:B------:R-:W-:Y:S07]  /*b0d0*/  MOV R3, UR31 ;  /* 0x0000001f00037c02 */ /* 0x000fee0008000f00 */
.L_x_211:
[----:B-1----:R1:W2:Y:S02]  /*b0e0*/  SYNCS.PHASECHK.TRANS64.TRYWAIT P1, [R3+URZ+0x130], R8 ;  /* 0x00013008030075a7 */ /* 0x0022a400080211ff */
[----:B--2---:R-:W-:Y:S05]  /*b0f0*/  @!P1 NANOSLEEP.SYNCS 0x989680 ;  /* 0x009896800000995d */ /* 0x004fea0003900000 */
[----:B------:R-:W2:Y:S02]  /*b100*/  @!P1 SYNCS.PHASECHK.TRANS64 P1, [R3+URZ+0x130], R8 ;  /* 0x00013008030095a7 */ /* 0x000ea400080210ff */
[----:B--2---:R-:W-:Y:S05]  /*b110*/  @!P1 BRA `(.L_x_211) ;  /* 0xfffffffc00f09947 */ /* 0x004fea000383ffff */
[----:B------:R-:W-:Y:S05]  /*b120*/  BRA `(.L_x_212) ;  /* 0xffffffa800187947 */ /* 0x000fea000383ffff */
.L_x_101:
[----:B------:R-:W-:Y:S07]  /*b130*/  MOV R3, UR31 ;  /* 0x0000001f00037c02 */ /* 0x000fee0008000f00 */
.L_x_213:
[----:B-1----:R1:W2:Y:S02]  /*b140*/  SYNCS.PHASECHK.TRANS64.TRYWAIT P0, [R3+URZ+0x138], R8 ;  /* 0x00013808030075a7 */ /* 0x0022a400080011ff */
[----:B--2---:R-:W-:Y:S05]  /*b150*/  @!P0 NANOSLEEP.SYNCS 0x989680 ;  /* 0x009896800000895d */ /* 0x004fea0003900000 */
[----:B------:R-:W2:Y:S02]  /*b160*/  @!P0 SYNCS.PHASECHK.TRANS64 P0, [R3+URZ+0x138], R8 ;  /* 0x00013808030085a7 */ /* 0x000ea400080010ff */
[----:B--2---:R-:W-:Y:S05]  /*b170*/  @!P0 BRA `(.L_x_213) ;  /* 0xfffffffc00f08947 */ /* 0x004fea000383ffff */
[----:B------:R-:W-:Y:S05]  /*b180*/  BRA `(.L_x_214) ;  /* 0xffffffa800687947 */ /* 0x000fea000383ffff */
.L_x_103:
[----:B-1----:R-:W-:-:S07]  /*b190*/  MOV R0, UR31 ;  /* 0x0000001f00007c02 */ /* 0x002fce0008000f00 */
.L_x_215:
[----:B-1----:R1:W2:Y:S02]  /*b1a0*/  SYNCS.PHASECHK.TRANS64.TRYWAIT P0, [R0+URZ+0x120], R3 ;  /* 0x00012003000075a7 */ /* 0x0022a400080011ff */
[----:B--2---:R-:W-:Y:S05]  /*b1b0*/  @!P0 NANOSLEEP.SYNCS 0x989680 ;  /* 0x009896800000895d */ /* 0x004fea0003900000 */
[----:B------:R-:W2:Y:S02]  /*b1c0*/  @!P0 SYNCS.PHASECHK.TRANS64 P0, [R0+URZ+0x120], R3 ;  /* 0x00012003000085a7 */ /* 0x000ea400080010ff */
[----:B--2---:R-:W-:Y:S05]  /*b1d0*/  @!P0 BRA `(.L_x_215) ;  /* 0xfffffffc00f08947 */ /* 0x004fea000383ffff */
[----:B------:R-:W-:Y:S05]  /*b1e0*/  BRA `(.L_x_216) ;  /* 0xffffffa800d47947 */ /* 0x000fea000383ffff */
.L_x_104:
[----:B-1----:R-:W-:-:S07]  /*b1f0*/  MOV R0, UR31 ;  /* 0x0000001f00007c02 */ /* 0x002fce0008000f00 */
.L_x_217:
[----:B-1----:R1:W2:Y:S02]  /*b200*/  SYNCS.PHASECHK.TRANS64.TRYWAIT P0, [R0+URZ+0x128], R3 ;  /* 0x00012803000075a7 */ /* 0x0022a400080011ff */
[----:B--2---:R-:W-:Y:S05]  /*b210*/  @!P0 NANOSLEEP.SYNCS 0x989680 ;  /* 0x009896800000895d */ /* 0x004fea0003900000 */
[----:B------:R-:W2:Y:S02]  /*b220*/  @!P0 SYNCS.PHASECHK.TRANS64 P0, [R0+URZ+0x128], R3 ;  /* 0x00012803000085a7 */ /* 0x000ea400080010ff */
[----:B--2---:R-:W-:Y:S05]  /*b230*/  @!P0 BRA `(.L_x_217) ;  /* 0xfffffffc00f08947 */ /* 0x004fea000383ffff */
[----:B------:R-:W-:Y:S05]  /*b240*/  BRA `(.L_x_218) ;  /* 0xffffffa800c47947 */ /* 0x000fea000383ffff */
.L_x_105:
[----:B-1----:R-:W-:-:S07]  /*b250*/  MOV R0, UR31 ;  /* 0x0000001f00007c02 */ /* 0x002fce0008000f00 */
.L_x_219:
[----:B-1----:R1:W2:Y:S02]  /*b260*/  SYNCS.PHASECHK.TRANS64.TRYWAIT P0, [R0+URZ+0x130], R3 ;  /* 0x00013003000075a7 */ /* 0x0022a400080011ff */
[----:B--2---:R-:W-:Y:S05]  /*b270*/  @!P0 NANOSLEEP.SYNCS 0x989680 ;  /* 0x009896800000895d */ /* 0x004fea0003900000 */
[----:B------:R-:W2:Y:S02]  /*b280*/  @!P0 SYNCS.PHASECHK.TRANS64 P0, [R0+URZ+0x130], R3 ;  /* 0x00013003000085a7 */ /* 0x000ea400080010ff */
[----:B--2---:R-:W-:Y:S05]  /*b290*/  @!P0 BRA `(.L_x_219) ;  /* 0xfffffffc00f08947 */ /* 0x004fea000383ffff */
[----:B------:R-:W-:Y:S05]  /*b2a0*/  BRA `(.L_x_220) ;  /* 0xffffffa800b47947 */ /* 0x000fea000383ffff */
.L_x_107:
[----:B------:R-:W-:Y:S07]  /*b2b0*/  MOV R0, UR49 ;  /* 0x0000003100007c02 */ /* 0x000fee0008000f00 */
.L_x_221:
[----:B-1----:R1:W2:Y:S02]  /*b2c0*/  SYNCS.PHASECHK.TRANS64.TRYWAIT P0, [R0+URZ+0x150], R3 ;  /* 0x00015003000075a7 */ /* 0x0022a400080011ff */
[----:B--2---:R-:W-:Y:S05]  /*b2d0*/  @!P0 NANOSLEEP.SYNCS 0x989680 ;  /* 0x009896800000895d */ /* 0x004fea0003900000 */
[----:B------:R-:W2:Y:S02]  /*b2e0*/  @!P0 SYNCS.PHASECHK.TRANS64 P0, [R0+URZ+0x150], R3 ;  /* 0x00015003000085a7 */ /* 0x000ea400080010ff */
[----:B--2---:R-:W-:Y:S05]  /*b2f0*/  @!P0 BRA `(.L_x_221) ;  /* 0xfffffffc00f08947 */ /* 0x004fea000383ffff */
[----:B------:R-:W-:Y:S05]  /*b300*/  BRA `(.L_x_222) ;  /* 0xffffffac008c7947 */ /* 0x000fea000383ffff */
.L_x_118:
[----:B-1----:R-:W-:Y:S04]  /*b310*/  MOV R2, UR49 ;  /* 0x0000003100027c02 */ /* 0x002fe80008000f00 */
[----:B------:R1:W2:Y:S03]  /*b320*/  SYNCS.PHASECHK.TRANS64.TRYWAIT P1, [R2+URZ+0x100], R3 ;  /* 0x00010003020075a7 */ /* 0x0002a600080211ff */
[----:B--2---:R-:W-:Y:S05]  /*b330*/  @!P1 NANOSLEEP.SYNCS 0x989680 ;  /* 0x009896800000995d */ /* 0x004fea0003900000 */
[----:B------:R-:W2:Y:S02]  /*b340*/  @!P1 SYNCS.PHASECHK.TRANS64 P1, [R2+URZ+0x100], R3 ;  /* 0x00010003020095a7 */ /* 0x000ea400080210ff */
[----:B--2---:R-:W-:Y:S05]  /*b350*/  @!P1 BRA `(.L_x_118) ;  /* 0xfffffffc00ec9947 */ /* 0x004fea000383ffff */
[----:B------:R-:W-:Y:S05]  /*b360*/  BRA `(.L_x_117) ;  /* 0xffffffbc00587947 */ /* 0x000fea000383ffff */
.L_x_120:
[----:B------:R1:W1:Y:S02]  /*b370*/  SYNCS.PHASECHK.TRANS64.TRYWAIT P0, [R105+URZ+0x160], R0 ;  /* 0x00016000690075a7 */ /* 0x00026400080011ff */
[----:B-1----:R-:W-:Y:S05]  /*b380*/  @!P0 NANOSLEEP.SYNCS 0x989680 ;  /* 0x009896800000895d */ /* 0x002fea0003900000 */
[----:B------:R-:W1:Y:S02]  /*b390*/  @!P0 SYNCS.PHASECHK.TRANS64 P0, [R105+URZ+0x160], R0 ;  /* 0x00016000690085a7 */ /* 0x000e6400080010ff */
[----:B-1----:R-:W-:Y:S05]  /*b3a0*/  @!P0 BRA `(.L_x_120) ;  /* 0xfffffffc00f08947 */ /* 0x002fea000383ffff */
[----:B------:R-:W-:Y:S05]  /*b3b0*/  BRA `(.L_x_119) ;  /* 0xffffffbc00807947 */ /* 0x000fea000383ffff */
.L_x_129:
[----:B---3--:R3:W4:Y:S02]  /*b3c0*/  SYNCS.PHASECHK.TRANS64.TRYWAIT P0, [R3+URZ+0x100], R0 ;  /* 0x00010000030075a7 */ /* 0x00872400080011ff */
[----:B----4-:R-:W-:Y:S05]  /*b3d0*/  @!P0 NANOSLEEP.SYNCS 0x989680 ;  /* 0x009896800000895d */ /* 0x010fea0003900000 */
[----:B------:R-:W4:Y:S02]  /*b3e0*/  @!P0 SYNCS.PHASECHK.TRANS64 P0, [R3+URZ+0x100], R0 ;  /* 0x00010000030085a7 */ /* 0x000f2400080010ff */
[----:B----4-:R-:W-:Y:S05]  /*b3f0*/  @!P0 BRA `(.L_x_129) ;  /* 0xfffffffc00f08947 */ /* 0x010fea000383ffff */
[----:B------:R-:W-:Y:S05]  /*b400*/  BRA `(.L_x_128) ;  /* 0xffffffc800647947 */ /* 0x000fea000383ffff */
.L_x_137:
[----:B-1----:R1:W4:Y:S02]  /*b410*/  SYNCS.PHASECHK.TRANS64.TRYWAIT P0, [R70+URZ+0x100], R5 ;  /* 0x00010005460075a7 */ /* 0x00232400080011ff */
[----:B----4-:R-:W-:Y:S05]  /*b420*/  @!P0 NANOSLEEP.SYNCS 0x989680 ;  /* 0x009896800000895d */ /* 0x010fea0003900000 */
[----:B------:R-:W4:Y:S02]  /*b430*/  @!P0 SYNCS.PHASECHK.TRANS64 P0, [R70+URZ+0x100], R5 ;  /* 0x00010005460085a7 */ /* 0x000f2400080010ff */
[----:B----4-:R-:W-:Y:S05]  /*b440*/  @!P0 BRA `(.L_x_137) ;  /* 0xfffffffc00f08947 */ /* 0x010fea000383ffff */
[----:B------:R-:W-:Y:S05]  /*b450*/  BRA `(.L_x_136) ;  /* 0xffffffd4006c7947 */ /* 0x000fea000383ffff */
.L_x_145:
[----:B-1----:R1:W4:Y:S02]  /*b460*/  SYNCS.PHASECHK.TRANS64.TRYWAIT P0, [R69+URZ+0x100], R4 ;  /* 0x00010004450075a7 */ /* 0x00232400080011ff */
[----:B----4-:R-:W-:Y:S05]  /*b470*/  @!P0 NANOSLEEP.SYNCS 0x989680 ;  /* 0x009896800000895d */ /* 0x010fea0003900000 */
[----:B------:R-:W4:Y:S02]  /*b480*/  @!P0 SYNCS.PHASECHK.TRANS64 P0, [R69+URZ+0x100], R4 ;  /* 0x00010004450085a7 */ /* 0x000f2400080010ff */
[----:B----4-:R-:W-:Y:S05]  /*b490*/  @!P0 BRA `(.L_x_145) ;  /* 0xfffffffc00f08947 */ /* 0x010fea000383ffff */
[----:B------:R-:W-:Y:S05]  /*b4a0*/  BRA `(.L_x_144) ;  /* 0xffffffe000707947 */ /* 0x000fea000383ffff */
        .weak           $__internal_0_$__cuda_sm10x_tcgen05_guardrail_trap_col_being_dealloced_not_returned_by_alloc
        .type           $__internal_0_$__cuda_sm10x_tcgen05_guardrail_trap_col_being_dealloced_not_returned_by_alloc,@function
        .size           $__internal_0_$__cuda_sm10x_tcgen05_guardrail_trap_col_being_dealloced_not_returned_by_alloc,($__internal_1_$__cuda_sm10x_tcgen05_guardrail_trap_phase_invalid_during_alloc - $__internal_0_$__cuda_sm10x_tcgen05_guardrail_trap_col_being_dealloced_not_returned_by_alloc)
$__internal_0_$__cuda_sm10x_tcgen05_guardrail_trap_col_being_dealloced_not_returned_by_alloc:
[----:B------:R-:W-:Y:S05]  /*b4b0*/  BPT.TRAP 0x1 ;  /* 0x000000040000795c */ /* 0x000fea0000300000 */
[----:B------:R-:W-:-:S04]  /*b4c0*/  HFMA2 R3, -RZ, RZ, 0, 0 ;  /* 0x00000000ff037431 */ /* 0x000fc800000001ff */
[----:B------:R-:W-:Y:S05]  /*b4d0*/  RET.REL.NODEC R2 `(_ZN7cutlass13device_kernelINS_4conv6kernel13ConvUniversalINS1_16ConvProblemShapeILNS1_8OperatorE1ELi2EEENS1_10collective14CollectiveConvINS1_47MainloopSm100TmaUmmaWarpSpecializedImplicitGemmILS5_1ELi16ELi2ELi1ELi2EN4cute5tupleIJNSA_1CILi2EEENSC_ILi1EEESE_EEEEENSB_IJNSC_ILi256EEENSC_ILi128EEENSB_IJNSC_ILi32EEEEEEEEENS_10bfloat16_tESM_NSA_8TiledMMAINSA_8MMA_AtomIJNSA_26SM100_MMA_F16BF16_2x1SM_SSISM_SM_fLi256ELi128ELNSA_4UMMA5MajorE0ELSR_1ELNSQ_7ScaleInE0ELSS_0EEEEEENSA_6LayoutINSB_IJSE_SE_SE_EEENSB_IJNSC_ILi0EEESX_SX_EEEEENSB_IJNSA_10UnderscoreES10_S10_EEEEENS7_6detail27Sm100ImplicitGemmTileTraitsINSA_25SM100_TMA_2SM_LOAD_IM2COLENSA_14ComposedLayoutINSA_7SwizzleILi2ELi4ELi3EEENSA_18smem_ptr_flag_bitsILi16EEENSV_INSB_IJNSC_ILi8EEESJ_EEENSB_IJSJ_SE_EEEEEEEvEENS14_INSA_18SM100_TMA_2SM_LOADENS16_INS17_ILi3ELi4ELi3EEES1A_NSV_INSB_IJNSC_ILi64EEES1B_EEENSB_IJSE_S1J_EEEEEEEvEEEENS_8epilogue10collective18CollectiveEpilogueINS1Q_23Sm100TmaWarpSpecializedILi4ELi2ELi32ELb1ELb0EEEJNSB_IJSI_SI_SK_EEENSB_IJNSV_ISI_SE_EENSV_ISJ_SE_EEEEESM_NSB_IJNSB_IJlllEEESE_SX_EEESM_S20_NS1Q_6fusion15FusionCallbacksIS1U_NS21_17LinearCombinationISM_fSM_fLNS_15FloatRoundStyleE2EEES1V_S1Y_JEEENSA_5SM1004TMEM4LOAD26SM100_TMEM_LOAD_32dp32b32xENSA_20SM90_TMA_LOAD_IM2COLES1F_NSA_39AutoVectorizingCopyWithAssumedAlignmentILi128EEENSA_21SM90_TMA_STORE_IM2COLES1F_S2D_S2D_EEEvvEEEEvNT_6ParamsE) ;  /* 0xffffff4802c87950 */ /* 0x000fea0003c3ffff */
        .weak           $__internal_1_$__cuda_sm10x_tcgen05_guardrail_trap_phase_invalid_during_alloc
        .type           $__internal_1_$__cuda_sm10x_tcgen05_guardrail_trap_phase_invalid_during_alloc,@function
        .size           $__internal_1_$__cuda_sm10x_tcgen05_guardrail_trap_phase_invalid_during_alloc,($__internal_2_$__cuda_sm10x_tcgen05_guardrail_trap_unallocated_columns_being_dealloced - $__internal_1_$__cuda_sm10x_tcgen05_guardrail_trap_phase_invalid_during_alloc)
$__internal_1_$__cuda_sm10x_tcgen05_guardrail_trap_phase_invalid_during_alloc:
[----:B------:R-:W-:Y:S05]  /*b4e0*/  BPT.TRAP 0x1 ;  /* 0x000000040000795c */ /* 0x000fea0000300000 */
[----:B------:R-:W-:-:S04]  /*b4f0*/  MOV R5, 0x0 ;  /* 0x0000000000057802 */ /* 0x000fc80000000f00 */
[----:B------:R-:W-:Y:S05]  /*b500*/  RET.REL.NODEC R4 `(_ZN7cutlass13device_kernelINS_4conv6kernel13ConvUniversalINS1_16ConvProblemShapeILNS1_8OperatorE1ELi2EEENS1_10collective14CollectiveConvINS1_47MainloopSm100TmaUmmaWarpSpecializedImplicitGemmILS5_1ELi16ELi2ELi1ELi2EN4cute5tupleIJNSA_1CILi2EEENSC_ILi1EEESE_EEEEENSB_IJNSC_ILi256EEENSC_ILi128EEENSB_IJNSC_ILi32EEEEEEEEENS_10bfloat16_tESM_NSA_8TiledMMAINSA_8MMA_AtomIJNSA_26SM100_MMA_F16BF16_2x1SM_SSISM_SM_fLi256ELi128ELNSA_4UMMA5MajorE0ELSR_1ELNSQ_7ScaleInE0ELSS_0EEEEEENSA_6LayoutINSB_IJSE_SE_SE_EEENSB_IJNSC_ILi0EEESX_SX_EEEEENSB_IJNSA_10UnderscoreES10_S10_EEEEENS7_6detail27Sm100ImplicitGemmTileTraitsINSA_25SM100_TMA_2SM_LOAD_IM2COLENSA_14ComposedLayoutINSA_7SwizzleILi2ELi4ELi3EEENSA_18smem_ptr_flag_bitsILi16EEENSV_INSB_IJNSC_ILi8EEESJ_EEENSB_IJSJ_SE_EEEEEEEvEENS14_INSA_18SM100_TMA_2SM_LOADENS16_INS17_ILi3ELi4ELi3EEES1A_NSV_INSB_IJNSC_ILi64EEES1B_EEENSB_IJSE_S1J_EEEEEEEvEEEENS_8epilogue10collective18CollectiveEpilogueINS1Q_23Sm100TmaWarpSpecializedILi4ELi2ELi32ELb1ELb0EEEJNSB_IJSI_SI_SK_EEENSB_IJNSV_ISI_SE_EENSV_ISJ_SE_EEEEESM_NSB_IJNSB_IJlllEEESE_SX_EEESM_S20_NS1Q_6fusion15FusionCallbacksIS1U_NS21_17LinearCombinationISM_fSM_fLNS_15FloatRoundStyleE2EEES1V_S1Y_JEEENSA_5SM1004TMEM4LOAD26SM100_TMEM_LOAD_32dp32b32xENSA_20SM90_TMA_LOAD_IM2COLES1F_NSA_39AutoVectorizingCopyWithAssumedAlignmentILi128EEENSA_21SM90_TMA_STORE_IM2COLES1F_S2D_S2D_EEEvvEEEEvNT_6ParamsE) ;  /* 0xffffff4804bc7950 */ /* 0x000fea0003c3ffff */
        .weak           $__internal_2_$__cuda_sm10x_tcgen05_guardrail_trap_unallocated_columns_being_dealloced
        .type           $__internal_2_$__cuda_sm10x_tcgen05_guardrail_trap_unallocated_columns_being_dealloced,@function
        .size           $__internal_2_$__cuda_sm10x_tcgen05_guardrail_trap_unallocated_columns_being_dealloced,(.L_x_224 - $__internal_2_$__cuda_sm10x_tcgen05_guardrail_trap_unallocated_columns_being_dealloced)
$__internal_2_$__cuda_sm10x_tcgen05_guardrail_trap_unallocated_columns_being_dealloced:
[----:B------:R-:W-:Y:S05]  /*b510*/  BPT.TRAP 0x1 ;  /* 0x000000040000795c */ /* 0x000fea0000300000 */
[----:B------:R-:W-:-:S04]  /*b520*/  HFMA2 R3, -RZ, RZ, 0, 0 ;  /* 0x00000000ff037431 */ /* 0x000fc800000001ff */
[----:B------:R-:W-:Y:S05]  /*b530*/  RET.REL.NODEC R2 `(_ZN7cutlass13device_kernelINS_4conv6kernel13ConvUniversalINS1_16ConvProblemShapeILNS1_8OperatorE1ELi2EEENS1_10collective14CollectiveConvINS1_47MainloopSm100TmaUmmaWarpSpecializedImplicitGemmILS5_1ELi16ELi2ELi1ELi2EN4cute5tupleIJNSA_1CILi2EEENSC_ILi1EEESE_EEEEENSB_IJNSC_ILi256EEENSC_ILi128EEENSB_IJNSC_ILi32EEEEEEEEENS_10bfloat16_tESM_NSA_8TiledMMAINSA_8MMA_AtomIJNSA_26SM100_MMA_F16BF16_2x1SM_SSISM_SM_fLi256ELi128ELNSA_4UMMA5MajorE0ELSR_1ELNSQ_7ScaleInE0ELSS_0EEEEEENSA_6LayoutINSB_IJSE_SE_SE_EEENSB_IJNSC_ILi0EEESX_SX_EEEEENSB_IJNSA_10UnderscoreES10_S10_EEEEENS7_6detail27Sm100ImplicitGemmTileTraitsINSA_25SM100_TMA_2SM_LOAD_IM2COLENSA_14ComposedLayoutINSA_7SwizzleILi2ELi4ELi3EEENSA_18smem_ptr_flag_bitsILi16EEENSV_INSB_IJNSC_ILi8EEESJ_EEENSB_IJSJ_SE_EEEEEEEvEENS14_INSA_18SM100_TMA_2SM_LOADENS16_INS17_ILi3ELi4ELi3EEES1A_NSV_INSB_IJNSC_ILi64EEES1B_EEENSB_IJSE_S1J_EEEEEEEvEEEENS_8epilogue10collective18CollectiveEpilogueINS1Q_23Sm100TmaWarpSpecializedILi4ELi2ELi32ELb1ELb0EEEJNSB_IJSI_SI_SK_EEENSB_IJNSV_ISI_SE_EENSV_ISJ_SE_EEEEESM_NSB_IJNSB_IJlllEEESE_SX_EEESM_S20_NS1Q_6fusion15FusionCallbacksIS1U_NS21_17LinearCombinationISM_fSM_fLNS_15FloatRoundStyleE2EEES1V_S1Y_JEEENSA_5SM1004TMEM4LOAD26SM100_TMEM_LOAD_32dp32b32xENSA_20SM90_TMA_LOAD_IM2COLES1F_NSA_39AutoVectorizingCopyWithAssumedAlignmentILi128EEENSA_21SM90_TMA_STORE_IM2COLES1F_S2D_S2D_EEEvvEEEEvNT_6ParamsE) ;  /* 0xffffff4802b07950 */ /* 0x000fea0003c3ffff */
.L_x_223:
[----:B------:R-:W-:-:S00]  /*b540*/  BRA `(.L_x_223) ;  /* 0xfffffffc00fc7947 */ /* 0x000fc0000383ffff */
[----:B------:R-:W-:-:S00]  /*b550*/  NOP ;  /* 0x0000000000007918 */ /* 0x000fc00000000000 */
        /* <DEDUP_REMOVED lines=10> */
.L_x_224:


//--------------------- .nv.global.init           --------------------------
	.section	.nv.global.init,"aw",@progbits
.nv.global.init:
	.type		$str$29,@object
	.size		$str$29,($str$30 - $str$29)
$str$29:
        /*0000*/ 	.byte	0x28, 0x61, 0x64, 0x64, 0x72, 0x65, 0x73, 0x73, 0x20, 0x26, 0x20, 0x6d, 0x61, 0x73, 0x6b, 0x29
        /*0010*/ 	.byte	0x20, 0x3d, 0x3d, 0x20, 0x30, 0x00
	.type		$str$30,@object
	.size		$str$30,($str$28 - $str$30)
$str$30:
        /*0016*/ 	.byte	0x2f, 0x74, 0x6d, 0x70, 0x2f, 0x63, 0x75, 0x74, 0x6c, 0x61, 0x73, 0x73, 0x5f, 0x73, 0x77, 0x65
        /*0026*/ 	.byte	0x65, 0x70, 0x5f, 0x73, 0x72, 0x63, 0x2f, 0x69, 0x6e, 0x63, 0x6c, 0x75, 0x64, 0x65, 0x2f, 0x63
        /*0036*/ 	.byte	0x75, 0x74, 0x65, 0x2f, 0x70, 0x6f, 0x69, 0x6e, 0x74, 0x65, 0x72, 0x5f, 0x66, 0x6c, 0x61, 0x67
        /*0046*/ 	.byte	0x67, 0x65, 0x64, 0x2e, 0x68, 0x70, 0x70, 0x00
	.type		$str$28,@object
	.size		$str$28,($str$27 - $str$28)
$str$28:
        /*004e*/ 	.byte	0x2f, 0x74, 0x6d, 0x70, 0x2f, 0x63, 0x75, 0x74, 0x6c, 0x61, 0x73, 0x73, 0x5f, 0x73, 0x77, 0x65
        /*005e*/ 	.byte	0x65, 0x70, 0x5f, 0x73, 0x72, 0x63, 0x2f, 0x69, 0x6e, 0x63, 0x6c, 0x75, 0x64, 0x65, 0x2f, 0x63
        /*006e*/ 	.byte	0x75, 0x74, 0x65, 0x2f, 0x61, 0x74, 0x6f, 0x6d, 0x2f, 0x63, 0x6f, 0x70, 0x79, 0x5f, 0x74, 0x72
        /*007e*/ 	.byte	0x61, 0x69, 0x74, 0x73, 0x5f, 0x73, 0x6d, 0x31, 0x30, 0x30, 0x2e, 0x68, 0x70, 0x70, 0x00
	.type		$str$27,@object
	.size		$str$27,(__unnamed_1 - $str$27)
$str$27:
        /*008d*/ 	.byte	0x28, 0x28, 0x75, 0x69, 0x6e, 0x74, 0x33, 0x32, 0x5f, 0x74, 0x28, 0x74, 0x68, 0x72, 0x65, 0x61
        /*009d*/ 	.byte	0x64, 0x49, 0x64, 0x78, 0x2e, 0x78, 0x29, 0x20, 0x2f, 0x20, 0x33, 0x32, 0x29, 0x20, 0x25, 0x20
        /*00ad*/ 	.byte	0x34, 0x29, 0x20, 0x3d, 0x3d, 0x20, 0x28, 0x28, 0x28, 0x74, 0x6d, 0x65, 0x6d, 0x5f, 0x61, 0x64
        /*00bd*/ 	.byte	0x64, 0x72, 0x20, 0x3e, 0x3e, 0x20, 0x31, 0x36, 0x29, 0x20, 0x2f, 0x20, 0x33, 0x32, 0x29, 0x20
        /*00cd*/ 	.byte	0x25, 0x20, 0x34, 0x29, 0x00
	.type		__unnamed_1,@object
	.size		__unnamed_1,(__unnamed_2 - __unnamed_1)
__unnamed_1:
        /*00d2*/ 	.byte	0x61, 0x75, 0x74, 0x6f, 0x20, 0x63, 0x75, 0x74, 0x65, 0x3a, 0x3a, 0x61, 0x73, 0x5f, 0x70, 0x6f
        /* <DEDUP_REMOVED lines=24> */
        /*0262*/ 	.byte	0x34, 0x30, 0x39, 0x36, 0x3e, 0x3e, 0x3e, 0x3e, 0x5d, 0x00
	.type		__unnamed_2,@object
	.size		__unnamed_2,(.L_2 - __unnamed_2)
__unnamed_2:
        /* <DEDUP_REMOVED lines=42> */
        /*050c*/ 	.byte	0x3e, 0x3e, 0x5d, 0x00
.L_2:


//--------------------- .nv.shared._ZN7cutlass13device_kernelINS_4conv6kernel13ConvUniversalINS1_16ConvProblemShapeILNS1_8OperatorE1ELi2EEENS1_10collective14CollectiveConvINS1_47MainloopSm100TmaUmmaWarpSpecializedImplicitGemmILS5_1ELi16ELi2ELi1ELi2EN4cute5tupleIJNSA_1CILi2EEENSC_ILi1EEESE_EEEEENSB_IJNSC_ILi256EEENSC_ILi128EEENSB_IJNSC_ILi32EEEEEEEEENS_10bfloat16_tESM_NSA_8TiledMMAINSA_8MMA_AtomIJNSA_26SM100_MMA_F16BF16_2x1SM_SSISM_SM_fLi256ELi128ELNSA_4UMMA5MajorE0ELSR_1ELNSQ_7ScaleInE0ELSS_0EEEEEENSA_6LayoutINSB_IJSE_SE_SE_EEENSB_IJNSC_ILi0EEESX_SX_EEEEENSB_IJNSA_10UnderscoreES10_S10_EEEEENS7_6detail27Sm100ImplicitGemmTileTraitsINSA_25SM100_TMA_2SM_LOAD_IM2COLENSA_14ComposedLayoutINSA_7SwizzleILi2ELi4ELi3EEENSA_18smem_ptr_flag_bitsILi16EEENSV_INSB_IJNSC_ILi8EEESJ_EEENSB_IJSJ_SE_EEEEEEEvEENS14_INSA_18SM100_TMA_2SM_LOADENS16_INS17_ILi3ELi4ELi3EEES1A_NSV_INSB_IJNSC_ILi64EEES1B_EEENSB_IJSE_S1J_EEEEEEEvEEEENS_8epilogue10collective18CollectiveEpilogueINS1Q_23Sm100TmaWarpSpecializedILi4ELi2ELi32ELb1ELb0EEEJNSB_IJSI_SI_SK_EEENSB_IJNSV_ISI_SE_EENSV_ISJ_SE_EEEEESM_NSB_IJNSB_IJlllEEESE_SX_EEESM_S20_NS1Q_6fusion15FusionCallbacksIS1U_NS21_17LinearCombinationISM_fSM_fLNS_15FloatRoundStyleE2EEES1V_S1Y_JEEENSA_5SM1004TMEM4LOAD26SM100_TMEM_LOAD_32dp32b32xENSA_20SM90_TMA_LOAD_IM2COLES1F_NSA_39AutoVectorizingCopyWithAssumedAlignmentILi128EEENSA_21SM90_TMA_STORE_IM2COLES1F_S2D_S2D_EEEvvEEEEvNT_6ParamsE --------------------------
	.section	.nv.shared._ZN7cutlass13device_kernelINS_4conv6kernel13ConvUniversalINS1_16ConvProblemShapeILNS1_8OperatorE1ELi2EEENS1_10collective14CollectiveConvINS1_47MainloopSm100TmaUmmaWarpSpecializedImplicitGemmILS5_1ELi16ELi2ELi1ELi2EN4cute5tupleIJNSA_1CILi2EEENSC_ILi1EEESE_EEEEENSB_IJNSC_ILi256EEENSC_ILi128EEENSB_IJNSC_ILi32EEEEEEEEENS_10bfloat16_tESM_NSA_8TiledMMAINSA_8MMA_AtomIJNSA_26SM100_MMA_F16BF16_2x1SM_SSISM_SM_fLi256ELi128ELNSA_4UMMA5MajorE0ELSR_1ELNSQ_7ScaleInE0ELSS_0EEEEEENSA_6LayoutINSB_IJSE_SE_SE_EEENSB_IJNSC_ILi0EEESX_SX_EEEEENSB_IJNSA_10UnderscoreES10_S10_EEEEENS7_6detail27Sm100ImplicitGemmTileTraitsINSA_25SM100_TMA_2SM_LOAD_IM2COLENSA_14ComposedLayoutINSA_7SwizzleILi2ELi4ELi3EEENSA_18smem_ptr_flag_bitsILi16EEENSV_INSB_IJNSC_ILi8EEESJ_EEENSB_IJSJ_SE_EEEEEEEvEENS14_INSA_18SM100_TMA_2SM_LOADENS16_INS17_ILi3ELi4ELi3EEES1A_NSV_INSB_IJNSC_ILi64EEES1B_EEENSB_IJSE_S1J_EEEEEEEvEEEENS_8epilogue10collective18CollectiveEpilogueINS1Q_23Sm100TmaWarpSpecializedILi4ELi2ELi32ELb1ELb0EEEJNSB_IJSI_SI_SK_EEENSB_IJNSV_ISI_SE_EENSV_ISJ_SE_EEEEESM_NSB_IJNSB_IJlllEEESE_SX_EEESM_S20_NS1Q_6fusion15FusionCallbacksIS1U_NS21_17LinearCombinationISM_fSM_fLNS_15FloatRoundStyleE2EEES1V_S1Y_JEEENSA_5SM1004TMEM4LOAD26SM100_TMEM_LOAD_32dp32b32xENSA_20SM90_TMA_LOAD_IM2COLES1F_NSA_39AutoVectorizingCopyWithAssumedAlignmentILi128EEENSA_21SM90_TMA_STORE_IM2COLES1F_S2D_S2D_EEEvvEEEEvNT_6ParamsE,"aw",@nobits
	.sectionflags	@""
	.align	16
	.zero		1024


//--------------------- .nv.shared.reserved.0     --------------------------
	.section	.nv.shared.reserved.0,"aw",@nobits
	.weak		__nv_reservedSMEM_offset_0_alias
	.size		__nv_reservedSMEM_offset_0_alias, 0, 64
	.other		__nv_reservedSMEM_offset_0_alias,@"STO_CUDA_RESERVED_SHARED STV_DEFAULT"
__nv_reservedSMEM_offset_0_alias:
	.zero		0
.nv.shared.reserved.0:
	.zero		64
	.weak		__nv_reservedSMEM_tcgen05_partition
	.type		__nv_reservedSMEM_tcgen05_partition,@object
	.size		__nv_reservedSMEM_tcgen05_partition,(.L_0 - __nv_reservedSMEM_tcgen05_partition)
__nv_reservedSMEM_tcgen05_partition:
	.zero		32
.L_0:


//--------------------- .nv.global                --------------------------
	.section	.nv.global,"aw",@nobits
.nv.global:
	.type		_ZN39_INTERNAL_0a581218_4_k_cu_3e89966a_32404cute1_E,@object
	.size		_ZN39_INTERNAL_0a581218_4_k_cu_3e89966a_32404cute1_E,(_ZN39_INTERNAL_0a581218_4_k_cu_3e89966a_32404cuda3std3__45__cpo6cbeginE - _ZN39_INTERNAL_0a581218_4_k_cu_3e89966a_32404cute1_E)
_ZN39_INTERNAL_0a581218_4_k_cu_3e89966a_32404cute1_E:
	.zero		1
	.type		_ZN39_INTERNAL_0a581218_4_k_cu_3e89966a_32404cuda3std3__45__cpo6cbeginE,@object
	.size		_ZN39_INTERNAL_0a581218_4_k_cu_3e89966a_32404cuda3std3__45__cpo6cbeginE,(_ZN39_INTERNAL_0a581218_4_k_cu_3e89966a_32404cuda3std3__48in_placeE - _ZN39_INTERNAL_0a581218_4_k_cu_3e89966a_32404cuda3std3__45__cpo6cbeginE)
_ZN39_INTERNAL_0a581218_4_k_cu_3e89966a_32404cuda3std3__45__cpo6cbeginE:
	.zero		1
	.type		_ZN39_INTERNAL_0a581218_4_k_cu_3e89966a_32404cuda3std3__48in_placeE,@object
	.size		_ZN39_INTERNAL_0a581218_4_k_cu_3e89966a_32404cuda3std3__48in_placeE,(_ZN39_INTERNAL_0a581218_4_k_cu_3e89966a_32404cuda3std6ranges3__45__cpo9iter_moveE - _ZN39_INTERNAL_0a581218_4_k_cu_3e89966a_32404cuda3std3__48in_placeE)
_ZN39_INTERNAL_0a581218_4_k_cu_3e89966a_32404cuda3std3__48in_placeE:
	.zero		1
	.type		_ZN39_INTERNAL_0a581218_4_k_cu_3e89966a_32404cuda3std6ranges3__45__cpo9iter_moveE,@object
	.size		_ZN39_INTERNAL_0a581218_4_k_cu_3e89966a_32404cuda3std6ranges3__45__cpo9iter_moveE,(_ZN39_INTERNAL_0a581218_4_k_cu_3e89966a_32404cuda3std3__45__cpo5beginE - _ZN39_INTERNAL_0a581218_4_k_cu_3e89966a_32404cuda3std6ranges3__45__cpo9iter_moveE)
_ZN39_INTERNAL_0a581218_4_k_cu_3e89966a_32404cuda3std6ranges3__45__cpo9iter_moveE:
	.zero		1
	.type		_ZN39_INTERNAL_0a581218_4_k_cu_3e89966a_32404cuda3std3__45__cpo5beginE,@object
	.size		_ZN39_INTERNAL_0a581218_4_k_cu_3e89966a_32404cuda3std3__45__cpo5beginE,(_ZN39_INTERNAL_0a581218_4_k_cu_3e89966a_32404cuda3std3__441_GLOBAL__N__0a581218_4_k_cu_3e89966a_32406ignoreE - _ZN39_INTERNAL_0a581218_4_k_cu_3e89966a_32404cuda3std3__45__cpo5beginE)
_ZN39_INTERNAL_0a581218_4_k_cu_3e89966a_32404cuda3std3__45__cpo5beginE:
	.zero		1
	.type		_ZN39_INTERNAL_0a581218_4_k_cu_3e89966a_32404cuda3std3__441_GLOBAL__N__0a581218_4_k_cu_3e89966a_32406ignoreE,@object
	.size		_ZN39_INTERNAL_0a581218_4_k_cu_3e89966a_32404cuda3std3__441_GLOBAL__N__0a581218_4_k_cu_3e89966a_32406ignoreE,(_ZN39_INTERNAL_0a581218_4_k_cu_3e89966a_32404cute7productE - _ZN39_INTERNAL_0a581218_4_k_cu_3e89966a_32404cuda3std3__441_GLOBAL__N__0a581218_4_k_cu_3e89966a_32406ignoreE)
_ZN39_INTERNAL_0a581218_4_k_cu_3e89966a_32404cuda3std3__441_GLOBAL__N__0a581218_4_k_cu_3e89966a_32406ignoreE:
	.zero		1
	.type		_ZN39_INTERNAL_0a581218_4_k_cu_3e89966a_32404cute7productE,@object
	.size		_ZN39_INTERNAL_0a581218_4_k_cu_3e89966a_32404cute7productE,(_ZN39_INTERNAL_0a581218_4_k_cu_3e89966a_32404cuda3std3__45__cpo3endE - _ZN39_INTERNAL_0a581218_4_k_cu_3e89966a_32404cute7productE)
_ZN39_INTERNAL_0a581218_4_k_cu_3e89966a_32404cute7productE:
	.zero		1
	.type		_ZN39_INTERNAL_0a581218_4_k_cu_3e89966a_32404cuda3std3__45__cpo3endE,@object
	.size		_ZN39_INTERNAL_0a581218_4_k_cu_3e89966a_32404cuda3std3__45__cpo3endE,(_ZN39_INTERNAL_0a581218_4_k_cu_3e89966a_32404cuda3std3__419piecewise_constructE - _ZN39_INTERNAL_0a581218_4_k_cu_3e89966a_32404cuda3std3__45__cpo3endE)
_ZN39_INTERNAL_0a581218_4_k_cu_3e89966a_32404cuda3std3__45__cpo3endE:
	.zero		1
	.type		_ZN39_INTERNAL_0a581218_4_k_cu_3e89966a_32404cuda3std3__419piecewise_constructE,@object
	.size		_ZN39_INTERNAL_0a581218_4_k_cu_3e89966a_32404cuda3std3__419piecewise_constructE,(_ZN39_INTERNAL_0a581218_4_k_cu_3e89966a_32404cuda3std3__45__cpo4cendE - _ZN39_INTERNAL_0a581218_4_k_cu_3e89966a_32404cuda3std3__419piecewise_constructE)
_ZN39_INTERNAL_0a581218_4_k_cu_3e89966a_32404cuda3std3__419piecewise_constructE:
	.zero		1
	.type		_ZN39_INTERNAL_0a581218_4_k_cu_3e89966a_32404cuda3std3__45__cpo4cendE,@object
	.size		_ZN39_INTERNAL_0a581218_4_k_cu_3e89966a_32404cuda3std3__45__cpo4cendE,(_ZN39_INTERNAL_0a581218_4_k_cu_3e89966a_32404cuda3std6ranges3__45__cpo4swapE - _ZN39_INTERNAL_0a581218_4_k_cu_3e89966a_32404cuda3std3__45__cpo4cendE)
_ZN39_INTERNAL_0a581218_4_k_cu_3e89966a_32404cuda3std3__45__cpo4cendE:
	.zero		1
	.type		_ZN39_INTERNAL_0a581218_4_k_cu_3e89966a_32404cuda3std6ranges3__45__cpo4swapE,@object
	.size		_ZN39_INTERNAL_0a581218_4_k_cu_3e89966a_32404cuda3std6ranges3__45__cpo4swapE,(.L_10 - _ZN39_INTERNAL_0a581218_4_k_cu_3e89966a_32404cuda3std6ranges3__45__cpo4swapE)
_ZN39_INTERNAL_0a581218_4_k_cu_3e89966a_32404cuda3std6ranges3__45__cpo4swapE:
	.zero		1
.L_10:


//--------------------- .nv.constant0._ZN7cutlass13device_kernelINS_4conv6kernel13ConvUniversalINS1_16ConvProblemShapeILNS1_8OperatorE1ELi2EEENS1_10collective14CollectiveConvINS1_47MainloopSm100TmaUmmaWarpSpecializedImplicitGemmILS5_1ELi16ELi2ELi1ELi2EN4cute5tupleIJNSA_1CILi2EEENSC_ILi1EEESE_EEEEENSB_IJNSC_ILi256EEENSC_ILi128EEENSB_IJNSC_ILi32EEEEEEEEENS_10bfloat16_tESM_NSA_8TiledMMAINSA_8MMA_AtomIJNSA_26SM100_MMA_F16BF16_2x1SM_SSISM_SM_fLi256ELi128ELNSA_4UMMA5MajorE0ELSR_1ELNSQ_7ScaleInE0ELSS_0EEEEEENSA_6LayoutINSB_IJSE_SE_SE_EEENSB_IJNSC_ILi0EEESX_SX_EEEEENSB_IJNSA_10UnderscoreES10_S10_EEEEENS7_6detail27Sm100ImplicitGemmTileTraitsINSA_25SM100_TMA_2SM_LOAD_IM2COLENSA_14ComposedLayoutINSA_7SwizzleILi2ELi4ELi3EEENSA_18smem_ptr_flag_bitsILi16EEENSV_INSB_IJNSC_ILi8EEESJ_EEENSB_IJSJ_SE_EEEEEEEvEENS14_INSA_18SM100_TMA_2SM_LOADENS16_INS17_ILi3ELi4ELi3EEES1A_NSV_INSB_IJNSC_ILi64EEES1B_EEENSB_IJSE_S1J_EEEEEEEvEEEENS_8epilogue10collective18CollectiveEpilogueINS1Q_23Sm100TmaWarpSpecializedILi4ELi2ELi32ELb1ELb0EEEJNSB_IJSI_SI_SK_EEENSB_IJNSV_ISI_SE_EENSV_ISJ_SE_EEEEESM_NSB_IJNSB_IJlllEEESE_SX_EEESM_S20_NS1Q_6fusion15FusionCallbacksIS1U_NS21_17LinearCombinationISM_fSM_fLNS_15FloatRoundStyleE2EEES1V_S1Y_JEEENSA_5SM1004TMEM4LOAD26SM100_TMEM_LOAD_32dp32b32xENSA_20SM90_TMA_LOAD_IM2COLES1F_NSA_39AutoVectorizingCopyWithAssumedAlignmentILi128EEENSA_21SM90_TMA_STORE_IM2COLES1F_S2D_S2D_EEEvvEEEEvNT_6ParamsE --------------------------
	.section	.nv.constant0._ZN7cutlass13device_kernelINS_4conv6kernel13ConvUniversalINS1_16ConvProblemShapeILNS1_8OperatorE1ELi2EEENS1_10collective14CollectiveConvINS1_47MainloopSm100TmaUmmaWarpSpecializedImplicitGemmILS5_1ELi16ELi2ELi1ELi2EN4cute5tupleIJNSA_1CILi2EEENSC_ILi1EEESE_EEEEENSB_IJNSC_ILi256EEENSC_ILi128EEENSB_IJNSC_ILi32EEEEEEEEENS_10bfloat16_tESM_NSA_8TiledMMAINSA_8MMA_AtomIJNSA_26SM100_MMA_F16BF16_2x1SM_SSISM_SM_fLi256ELi128ELNSA_4UMMA5MajorE0ELSR_1ELNSQ_7ScaleInE0ELSS_0EEEEEENSA_6LayoutINSB_IJSE_SE_SE_EEENSB_IJNSC_ILi0EEESX_SX_EEEEENSB_IJNSA_10UnderscoreES10_S10_EEEEENS7_6detail27Sm100ImplicitGemmTileTraitsINSA_25SM100_TMA_2SM_LOAD_IM2COLENSA_14ComposedLayoutINSA_7SwizzleILi2ELi4ELi3EEENSA_18smem_ptr_flag_bitsILi16EEENSV_INSB_IJNSC_ILi8EEESJ_EEENSB_IJSJ_SE_EEEEEEEvEENS14_INSA_18SM100_TMA_2SM_LOADENS16_INS17_ILi3ELi4ELi3EEES1A_NSV_INSB_IJNSC_ILi64EEES1B_EEENSB_IJSE_S1J_EEEEEEEvEEEENS_8epilogue10collective18CollectiveEpilogueINS1Q_23Sm100TmaWarpSpecializedILi4ELi2ELi32ELb1ELb0EEEJNSB_IJSI_SI_SK_EEENSB_IJNSV_ISI_SE_EENSV_ISJ_SE_EEEEESM_NSB_IJNSB_IJlllEEESE_SX_EEESM_S20_NS1Q_6fusion15FusionCallbacksIS1U_NS21_17LinearCombinationISM_fSM_fLNS_15FloatRoundStyleE2EEES1V_S1Y_JEEENSA_5SM1004TMEM4LOAD26SM100_TMEM_LOAD_32dp32b32xENSA_20SM90_TMA_LOAD_IM2COLES1F_NSA_39AutoVectorizingCopyWithAssumedAlignmentILi128EEENSA_21SM90_TMA_STORE_IM2COLES1F_S2D_S2D_EEEvvEEEEvNT_6ParamsE,"a",@progbits
	.sectionflags	@""
	.align	4
.nv.constant0._ZN7cutlass13device_kernelINS_4conv6kernel13ConvUniversalINS1_16ConvProblemShapeILNS1_8OperatorE1ELi2EEENS1_10collective14CollectiveConvINS1_47MainloopSm100TmaUmmaWarpSpecializedImplicitGemmILS5_1ELi16ELi2ELi1ELi2EN4cute5tupleIJNSA_1CILi2EEENSC_ILi1EEESE_EEEEENSB_IJNSC_ILi256EEENSC_ILi128EEENSB_IJNSC_ILi32EEEEEEEEENS_10bfloat16_tESM_NSA_8TiledMMAINSA_8MMA_AtomIJNSA_26SM100_MMA_F16BF16_2x1SM_SSISM_SM_fLi256ELi128ELNSA_4UMMA5MajorE0ELSR_1ELNSQ_7ScaleInE0ELSS_0EEEEEENSA_6LayoutINSB_IJSE_SE_SE_EEENSB_IJNSC_ILi0EEESX_SX_EEEEENSB_IJNSA_10UnderscoreES10_S10_EEEEENS7_6detail27Sm100ImplicitGemmTileTraitsINSA_25SM100_TMA_2SM_LOAD_IM2COLENSA_14ComposedLayoutINSA_7SwizzleILi2ELi4ELi3EEENSA_18smem_ptr_flag_bitsILi16EEENSV_INSB_IJNSC_ILi8EEESJ_EEENSB_IJSJ_SE_EEEEEEEvEENS14_INSA_18SM100_TMA_2SM_LOADENS16_INS17_ILi3ELi4ELi3EEES1A_NSV_INSB_IJNSC_ILi64EEES1B_EEENSB_IJSE_S1J_EEEEEEEvEEEENS_8epilogue10collective18CollectiveEpilogueINS1Q_23Sm100TmaWarpSpecializedILi4ELi2ELi32ELb1ELb0EEEJNSB_IJSI_SI_SK_EEENSB_IJNSV_ISI_SE_EENSV_ISJ_SE_EEEEESM_NSB_IJNSB_IJlllEEESE_SX_EEESM_S20_NS1Q_6fusion15FusionCallbacksIS1U_NS21_17LinearCombinationISM_fSM_fLNS_15FloatRoundStyleE2EEES1V_S1Y_JEEENSA_5SM1004TMEM4LOAD26SM100_TMEM_LOAD_32dp32b32xENSA_20SM90_TMA_LOAD_IM2COLES1F_NSA_39AutoVectorizingCopyWithAssumedAlignmentILi128EEENSA_21SM90_TMA_STORE_IM2COLES1F_S2D_S2D_EEEvvEEEEvNT_6ParamsE:
	.zero		2944


//--------------------- SYMBOLS --------------------------

	.type		.nv.reservedSmem.offset0,@object
	.size		.nv.reservedSmem.offset0,0x4
	.type		.nv.reservedSmem.cap,@object
	.size		.nv.reservedSmem.cap,0x4
	.type		__assertfail,@function
